// auto-generated by cutlass_sweep.gemm — config: {"arch": "sm_90", "cluster_m": 1, "cluster_n": 1, "dtype": "tf32", "stages": 5, "tile_k": 128, "tile_m": 128, "tile_n": 256}
#include "cutlass/cutlass.h"
#include "cutlass/gemm/collective/collective_builder.hpp"
#include "cutlass/gemm/device/gemm_universal_adapter.h"
#include "cutlass/gemm/kernel/gemm_universal.hpp"
#include "cutlass/epilogue/collective/collective_builder.hpp"

using ElemA = cutlass::tfloat32_t;
using ElemB = cutlass::tfloat32_t;
using ElemCD = cutlass::tfloat32_t;
using Acc  = float;
using TileShape    = cute::Shape<cute::_128, cute::_256, cute::_128>;
using ClusterShape = cute::Shape<cute::_1, cute::_1, cute::_1>;

using CollectiveEpilogue = typename cutlass::epilogue::collective::CollectiveBuilder<
    cutlass::arch::Sm90, cutlass::arch::OpClassTensorOp,
    TileShape, ClusterShape,
    cutlass::epilogue::collective::EpilogueTileAuto,
    Acc, Acc,
    ElemCD, cutlass::layout::RowMajor, 128 / cutlass::sizeof_bits<ElemCD>::value,
    ElemCD, cutlass::layout::RowMajor, 128 / cutlass::sizeof_bits<ElemCD>::value,
    cutlass::epilogue::collective::EpilogueScheduleAuto
  >::CollectiveOp;

using CollectiveMainloop = typename cutlass::gemm::collective::CollectiveBuilder<
    cutlass::arch::Sm90, cutlass::arch::OpClassTensorOp,
    ElemA, cutlass::layout::RowMajor, 128 / cutlass::sizeof_bits<ElemA>::value,
    ElemB, cutlass::layout::ColumnMajor, 128 / cutlass::sizeof_bits<ElemB>::value,
    Acc,
    TileShape, ClusterShape,
    cutlass::gemm::collective::StageCount<5>,
    cutlass::gemm::collective::KernelScheduleAuto
  >::CollectiveOp;

using GemmKernel = cutlass::gemm::kernel::GemmUniversal<
    cute::Shape<int,int,int,int>,
    CollectiveMainloop,
    CollectiveEpilogue
>;
using Gemm = cutlass::gemm::device::GemmUniversalAdapter<GemmKernel>;

// Force the device kernel symbol into the cubin without needing a host main.
auto* _anchor = &cutlass::device_kernel<GemmKernel>;


// ===== COMPILED SASS (sm_90a) =====

	.target	sm_90a

	.elftype	@"ET_EXEC"


//--------------------- .note.nv.tkinfo           --------------------------
	.section	.note.nv.tkinfo,"",@"SHT_NOTE"
	.sectionflags	@"SHF_NOTE_NV_TKINFO"
	.tkinfo
        /*0018*/ 	.word	0x00000002
        /*0030*/ 	.string	""
        /*0030*/ 	.string	"ptxas"
        /*0030*/ 	.string	"Cuda compilation tools, release 13.0, V13.0.88"
        /*0030*/ 	.string	"Build cuda_13.0.r13.0/compiler.36424714_0"
        /*0030*/ 	.string	"-arch sm_90a -m 64 "



//--------------------- .note.nv.cuinfo           --------------------------
	.section	.note.nv.cuinfo,"",@"SHT_NOTE"
	.sectionflags	@"SHF_NOTE_NV_CUINFO"
        /*0018*/ 	.short	0x0002
        /*001a*/ 	.short	0x005a
        /*001c*/ 	.short	0x0082
	.zero		2


//--------------------- .nv.info                  --------------------------
	.section	.nv.info,"",@"SHT_CUDA_INFO"
	.align	4


	//----- nvinfo : EIATTR_REGCOUNT
	.align		4
        /*0000*/ 	.byte	0x04, 0x2f
        /*0002*/ 	.short	(.L_15 - .L_14)
	.align		4
.L_14:
        /*0004*/ 	.word	index@(_ZN7cutlass13device_kernelINS_4gemm6kernel13GemmUniversalIN4cute5tupleIJiiiiEEENS1_10collective13CollectiveMmaINS1_34MainloopSm90TmaGmmaWarpSpecializedILi5ENS5_IJNS4_1CILi1EEESB_SB_EEENS1_35KernelTmaWarpSpecializedCooperativeEEENS5_IJNSA_ILi128EEENSA_ILi256EEESF_EEENS_10tfloat32_tENS5_IJlSB_lEEESI_SJ_NS4_8TiledMMAINS4_8MMA_AtomIJNS4_4SM904GMMA30MMA_64x256x8_F32TF32TF32_SS_TNILNSN_7ScaleInE1ELSP_1EEEEEENS4_6LayoutINS5_IJNSA_ILi2EEESB_SB_EEENS5_IJSB_NSA_ILi0EEESV_EEEEENS5_IJNS4_10UnderscoreESY_SY_EEEEENS4_13SM90_TMA_LOADENS4_14ComposedLayoutINS4_7SwizzleILi3ELi4ELi3EEENS4_18smem_ptr_flag_bitsILi32EEENSS_INS5_IJNSA_ILi8EEENSA_ILi32EEEEEENS5_IJS18_SB_EEEEEEEvNS4_8identityES11_S1C_vS1D_EENS_8epilogue10collective6detail29Sm90TmaWarpSpecializedAdapterINS1G_15DefaultEpilogueISI_SJ_SJ_NS1F_6thread17LinearCombinationISI_Li1EffLNS1K_9ScaleType4KindE0ELNS_15FloatRoundStyleE2ESI_EENS1_15EpilogueDefaultEEEEEvvEEEEvNT_6ParamsE)
        /*0008*/ 	.word	0x000000a8


	//----- nvinfo : EIATTR_FRAME_SIZE
	.align		4
.L_15:
        /*000c*/ 	.byte	0x04, 0x11
        /*000e*/ 	.short	(.L_17 - .L_16)
	.align		4
.L_16:
        /*0010*/ 	.word	index@(_ZN7cutlass13device_kernelINS_4gemm6kernel13GemmUniversalIN4cute5tupleIJiiiiEEENS1_10collective13CollectiveMmaINS1_34MainloopSm90TmaGmmaWarpSpecializedILi5ENS5_IJNS4_1CILi1EEESB_SB_EEENS1_35KernelTmaWarpSpecializedCooperativeEEENS5_IJNSA_ILi128EEENSA_ILi256EEESF_EEENS_10tfloat32_tENS5_IJlSB_lEEESI_SJ_NS4_8TiledMMAINS4_8MMA_AtomIJNS4_4SM904GMMA30MMA_64x256x8_F32TF32TF32_SS_TNILNSN_7ScaleInE1ELSP_1EEEEEENS4_6LayoutINS5_IJNSA_ILi2EEESB_SB_EEENS5_IJSB_NSA_ILi0EEESV_EEEEENS5_IJNS4_10UnderscoreESY_SY_EEEEENS4_13SM90_TMA_LOADENS4_14ComposedLayoutINS4_7SwizzleILi3ELi4ELi3EEENS4_18smem_ptr_flag_bitsILi32EEENSS_INS5_IJNSA_ILi8EEENSA_ILi32EEEEEENS5_IJS18_SB_EEEEEEEvNS4_8identityES11_S1C_vS1D_EENS_8epilogue10collective6detail29Sm90TmaWarpSpecializedAdapterINS1G_15DefaultEpilogueISI_SJ_SJ_NS1F_6thread17LinearCombinationISI_Li1EffLNS1K_9ScaleType4KindE0ELNS_15FloatRoundStyleE2ESI_EENS1_15EpilogueDefaultEEEEEvvEEEEvNT_6ParamsE)
        /*0014*/ 	.word	0x00000000


	//----- nvinfo : EIATTR_MIN_STACK_SIZE
	.align		4
.L_17:
        /*0018*/ 	.byte	0x04, 0x12
        /*001a*/ 	.short	(.L_19 - .L_18)
	.align		4
.L_18:
        /*001c*/ 	.word	index@(_ZN7cutlass13device_kernelINS_4gemm6kernel13GemmUniversalIN4cute5tupleIJiiiiEEENS1_10collective13CollectiveMmaINS1_34MainloopSm90TmaGmmaWarpSpecializedILi5ENS5_IJNS4_1CILi1EEESB_SB_EEENS1_35KernelTmaWarpSpecializedCooperativeEEENS5_IJNSA_ILi128EEENSA_ILi256EEESF_EEENS_10tfloat32_tENS5_IJlSB_lEEESI_SJ_NS4_8TiledMMAINS4_8MMA_AtomIJNS4_4SM904GMMA30MMA_64x256x8_F32TF32TF32_SS_TNILNSN_7ScaleInE1ELSP_1EEEEEENS4_6LayoutINS5_IJNSA_ILi2EEESB_SB_EEENS5_IJSB_NSA_ILi0EEESV_EEEEENS5_IJNS4_10UnderscoreESY_SY_EEEEENS4_13SM90_TMA_LOADENS4_14ComposedLayoutINS4_7SwizzleILi3ELi4ELi3EEENS4_18smem_ptr_flag_bitsILi32EEENSS_INS5_IJNSA_ILi8EEENSA_ILi32EEEEEENS5_IJS18_SB_EEEEEEEvNS4_8identityES11_S1C_vS1D_EENS_8epilogue10collective6detail29Sm90TmaWarpSpecializedAdapterINS1G_15DefaultEpilogueISI_SJ_SJ_NS1F_6thread17LinearCombinationISI_Li1EffLNS1K_9ScaleType4KindE0ELNS_15FloatRoundStyleE2ESI_EENS1_15EpilogueDefaultEEEEEvvEEEEvNT_6ParamsE)
        /*0020*/ 	.word	0x00000000
.L_19:


//--------------------- .nv.compat                --------------------------
	.section	.nv.compat,"",@"SHT_CUDA_COMPAT_INFO"
	.align	4
        /*0000*/ 	.byte	0x02, 0x09, 0x01, 0x00, 0x02, 0x02, 0x04, 0x00, 0x02, 0x05, 0x05, 0x00, 0x03, 0x07, 0x01, 0x01
        /*0010*/ 	.byte	0x02, 0x03, 0x01, 0x00, 0x02, 0x06, 0x01, 0x00, 0x04, 0x0b, 0x08, 0x00, 0x00, 0x00, 0x00, 0x00
        /*0020*/ 	.byte	0x00, 0x00, 0x00, 0x00


//--------------------- .nv.info._ZN7cutlass13device_kernelINS_4gemm6kernel13GemmUniversalIN4cute5tupleIJiiiiEEENS1_10collective13CollectiveMmaINS1_34MainloopSm90TmaGmmaWarpSpecializedILi5ENS5_IJNS4_1CILi1EEESB_SB_EEENS1_35KernelTmaWarpSpecializedCooperativeEEENS5_IJNSA_ILi128EEENSA_ILi256EEESF_EEENS_10tfloat32_tENS5_IJlSB_lEEESI_SJ_NS4_8TiledMMAINS4_8MMA_AtomIJNS4_4SM904GMMA30MMA_64x256x8_F32TF32TF32_SS_TNILNSN_7ScaleInE1ELSP_1EEEEEENS4_6LayoutINS5_IJNSA_ILi2EEESB_SB_EEENS5_IJSB_NSA_ILi0EEESV_EEEEENS5_IJNS4_10UnderscoreESY_SY_EEEEENS4_13SM90_TMA_LOADENS4_14ComposedLayoutINS4_7SwizzleILi3ELi4ELi3EEENS4_18smem_ptr_flag_bitsILi32EEENSS_INS5_IJNSA_ILi8EEENSA_ILi32EEEEEENS5_IJS18_SB_EEEEEEEvNS4_8identityES11_S1C_vS1D_EENS_8epilogue10collective6detail29Sm90TmaWarpSpecializedAdapterINS1G_15DefaultEpilogueISI_SJ_SJ_NS1F_6thread17LinearCombinationISI_Li1EffLNS1K_9ScaleType4KindE0ELNS_15FloatRoundStyleE2ESI_EENS1_15EpilogueDefaultEEEEEvvEEEEvNT_6ParamsE --------------------------
	.section	.nv.info._ZN7cutlass13device_kernelINS_4gemm6kernel13GemmUniversalIN4cute5tupleIJiiiiEEENS1_10collective13CollectiveMmaINS1_34MainloopSm90TmaGmmaWarpSpecializedILi5ENS5_IJNS4_1CILi1EEESB_SB_EEENS1_35KernelTmaWarpSpecializedCooperativeEEENS5_IJNSA_ILi128EEENSA_ILi256EEESF_EEENS_10tfloat32_tENS5_IJlSB_lEEESI_SJ_NS4_8TiledMMAINS4_8MMA_AtomIJNS4_4SM904GMMA30MMA_64x256x8_F32TF32TF32_SS_TNILNSN_7ScaleInE1ELSP_1EEEEEENS4_6LayoutINS5_IJNSA_ILi2EEESB_SB_EEENS5_IJSB_NSA_ILi0EEESV_EEEEENS5_IJNS4_10UnderscoreESY_SY_EEEEENS4_13SM90_TMA_LOADENS4_14ComposedLayoutINS4_7SwizzleILi3ELi4ELi3EEENS4_18smem_ptr_flag_bitsILi32EEENSS_INS5_IJNSA_ILi8EEENSA_ILi32EEEEEENS5_IJS18_SB_EEEEEEEvNS4_8identityES11_S1C_vS1D_EENS_8epilogue10collective6detail29Sm90TmaWarpSpecializedAdapterINS1G_15DefaultEpilogueISI_SJ_SJ_NS1F_6thread17LinearCombinationISI_Li1EffLNS1K_9ScaleType4KindE0ELNS_15FloatRoundStyleE2ESI_EENS1_15EpilogueDefaultEEEEEvvEEEEvNT_6ParamsE,"",@"SHT_CUDA_INFO"
	.sectionflags	@""
	.align	4


	//----- nvinfo : EIATTR_CUDA_API_VERSION
	.align		4
        /*0000*/ 	.byte	0x04, 0x37
        /*0002*/ 	.short	(.L_21 - .L_20)
.L_20:
        /*0004*/ 	.word	0x00000082


	//----- nvinfo : EIATTR_KPARAM_INFO
	.align		4
.L_21:
        /*0008*/ 	.byte	0x04, 0x17
        /*000a*/ 	.short	(.L_23 - .L_22)
.L_22:
        /*000c*/ 	.word	0x00000000
        /*0010*/ 	.short	0x0000
        /*0012*/ 	.short	0x0070
        /*0014*/ 	.byte	0x00, 0xf0, 0x01, 0x10


	//----- nvinfo : EIATTR_SPARSE_MMA_MASK
	.align		4
.L_23:
        /*0018*/ 	.byte	0x03, 0x50
        /*001a*/ 	.short	0x0000


	//----- nvinfo : EIATTR_MAXREG_COUNT
	.align		4
        /*001c*/ 	.byte	0x03, 0x1b
        /*001e*/ 	.short	0x00a8


	//----- nvinfo : EIATTR_NUM_BARRIERS
	.align		4
        /*0020*/ 	.byte	0x02, 0x4c
        /*0022*/ 	.byte	0x01
	.zero		1


	//----- nvinfo : EIATTR_EXTERNS
	.align		4
        /*0024*/ 	.byte	0x04, 0x0f
        /*0026*/ 	.short	(.L_25 - .L_24)


	//   ....[0]....
	.align		4
.L_24:
        /*0028*/ 	.word	index@(__assertfail)


	//----- nvinfo : EIATTR_MERCURY_ISA_VERSION
	.align		4
.L_25:
        /*002c*/ 	.byte	0x03, 0x5f
        /*002e*/ 	.short	0x0101


	//----- nvinfo : EIATTR_INT_WARP_WIDE_INSTR_OFFSETS
	.align		4
        /*0030*/ 	.byte	0x04, 0x31
        /*0032*/ 	.short	(.L_27 - .L_26)


	//   ....[0]....
.L_26:
        /*0034*/ 	.word	0x000003d0


	//   ....[1]....
        /*0038*/ 	.word	0x00000400


	//   ....[2]....
        /*003c*/ 	.word	0x000004e0


	//----- nvinfo : EIATTR_COOP_GROUP_MASK_REGIDS
	.align		4
.L_27:
        /*0040*/ 	.byte	0x04, 0x29
        /*0042*/ 	.short	(.L_29 - .L_28)


	//   ....[0]....
.L_28:
        /*0044*/ 	.word	0xffffffff


	//   ....[1]....
        /*0048*/ 	.word	0xffffffff


	//   ....[2]....
        /*004c*/ 	.word	0xffffffff


	//   ....[3]....
        /*0050*/ 	.word	0xffffffff


	//   ....[4]....
        /*0054*/ 	.word	0xffffffff


	//----- nvinfo : EIATTR_COOP_GROUP_INSTR_OFFSETS
	.align		4
.L_29:
        /*0058*/ 	.byte	0x04, 0x28
        /*005a*/ 	.short	(.L_31 - .L_30)


	//   ....[0]....
.L_30:
        /*005c*/ 	.word	0x00000060


	//   ....[1]....
        /*0060*/ 	.word	0x00000070


	//   ....[2]....
        /*0064*/ 	.word	0x00000130


	//   ....[3]....
        /*0068*/ 	.word	0x000002e0


	//   ....[4]....
        /*006c*/ 	.word	0x00000f90


	//----- nvinfo : EIATTR_REG_RECONFIG
	.align		4
.L_31:
        /*0070*/ 	.byte	0x01, 0x54
	.zero		2


	//----- nvinfo : EIATTR_SYSCALL_OFFSETS
	.align		4
        /*0074*/ 	.byte	0x04, 0x46
        /*0076*/ 	.short	(.L_33 - .L_32)


	//   ....[0]....
.L_32:
        /*0078*/ 	.word	0x00001150


	//----- nvinfo : EIATTR_MBARRIER_INSTR_OFFSETS
	.align		4
.L_33:
        /*007c*/ 	.byte	0x04, 0x39
        /*007e*/ 	.short	(.L_35 - .L_34)


	//   ....[0]....
.L_34:
        /*0080*/ 	.word	0x00000230
        /*0084*/ 	.word	0x000000ff
        /*0088*/ 	.word	0x00000000
        /*008c*/ 	.short	0x0100
        /*008e*/ 	.byte	0x08
	.zero		1


	//   ....[1]....
        /*0090*/ 	.word	0x00000240
        /*0094*/ 	.word	0x000000ff
        /*0098*/ 	.word	0x00000028
        /*009c*/ 	.short	0x0100
        /*009e*/ 	.byte	0x08
	.zero		1


	//   ....[2]....
        /*00a0*/ 	.word	0x00000250
        /*00a4*/ 	.word	0x000000ff
        /*00a8*/ 	.word	0x00000008
        /*00ac*/ 	.short	0x0100
        /*00ae*/ 	.byte	0x08
	.zero		1


	//   ....[3]....
        /*00b0*/ 	.word	0x00000260
        /*00b4*/ 	.word	0x000000ff
        /*00b8*/ 	.word	0x00000030
        /*00bc*/ 	.short	0x0100
        /*00be*/ 	.byte	0x08
	.zero		1


	//   ....[4]....
        /*00c0*/ 	.word	0x00000270
        /*00c4*/ 	.word	0x000000ff
        /*00c8*/ 	.word	0x00000010
        /*00cc*/ 	.short	0x0100
        /*00ce*/ 	.byte	0x08
	.zero		1


	//   ....[5]....
        /*00d0*/ 	.word	0x00000280
        /*00d4*/ 	.word	0x000000ff
        /*00d8*/ 	.word	0x00000038
        /*00dc*/ 	.short	0x0100
        /*00de*/ 	.byte	0x08
	.zero		1


	//   ....[6]....
        /*00e0*/ 	.word	0x00000290
        /*00e4*/ 	.word	0x000000ff
        /*00e8*/ 	.word	0x00000018
        /*00ec*/ 	.short	0x0100
        /*00ee*/ 	.byte	0x08
	.zero		1


	//   ....[7]....
        /*00f0*/ 	.word	0x000002a0
        /*00f4*/ 	.word	0x000000ff
        /*00f8*/ 	.word	0x00000040
        /*00fc*/ 	.short	0x0100
        /*00fe*/ 	.byte	0x08
	.zero		1


	//   ....[8]....
        /*0100*/ 	.word	0x000002b0
        /*0104*/ 	.word	0x000000ff
        /*0108*/ 	.word	0x00000020
        /*010c*/ 	.short	0x0100
        /*010e*/ 	.byte	0x08
	.zero		1


	//   ....[9]....
        /*0110*/ 	.word	0x000002c0
        /*0114*/ 	.word	0x000000ff
        /*0118*/ 	.word	0x00000048
        /*011c*/ 	.short	0x0100
        /*011e*/ 	.byte	0x08
	.zero		1


	//   ....[10]....
        /*0120*/ 	.word	0x00000550
        /*0124*/ 	.word	0x000000ff
        /*0128*/ 	.word	0x00000060
        /*012c*/ 	.short	0x0100
        /*012e*/ 	.byte	0x06
	.zero		1


	//   ....[11]....
        /*0130*/ 	.word	0x000005b0
        /*0134*/ 	.word	0x000000ff
        /*0138*/ 	.word	0x00000068
        /*013c*/ 	.short	0x0100
        /*013e*/ 	.byte	0x06
	.zero		1


	//   ....[12]....
        /*0140*/ 	.word	0x000011d0
        /*0144*/ 	.word	0x00000003
        /*0148*/ 	.word	0x00000000
        /*014c*/ 	.short	0x010a
        /*014e*/ 	.byte	0x3f
	.zero		1


	//   ....[13]....
        /*0150*/ 	.word	0x00001210
        /*0154*/ 	.word	0x00000003
        /*0158*/ 	.word	0x00000000
        /*015c*/ 	.short	0x010a
        /*015e*/ 	.byte	0x3f
	.zero		1


	//   ....[14]....
        /*0160*/ 	.word	0x00001bd0
        /*0164*/ 	.word	0x000000ff
        /*0168*/ 	.word	0x00000000
        /*016c*/ 	.short	0x010a
        /*016e*/ 	.byte	0x09
	.zero		1


	//   ....[15]....
        /*0170*/ 	.word	0x00001c10
        /*0174*/ 	.word	0x000000ff
        /*0178*/ 	.word	0x00000000
        /*017c*/ 	.short	0x010a
        /*017e*/ 	.byte	0x09
	.zero		1


	//   ....[16]....
        /*0180*/ 	.word	0x000024a0
        /*0184*/ 	.word	0x000000ff
        /*0188*/ 	.word	0x00000000
        /*018c*/ 	.short	0x0101
        /*018e*/ 	.byte	0x08
	.zero		1


	//   ....[17]....
        /*0190*/ 	.word	0x000026a0
        /*0194*/ 	.word	0x000000ff
        /*0198*/ 	.word	0x00000000
        /*019c*/ 	.short	0x0101
        /*019e*/ 	.byte	0x06
	.zero		1


	//   ....[18]....
        /*01a0*/ 	.word	0x0000b500
        /*01a4*/ 	.word	0x0000000e
        /*01a8*/ 	.word	0x00000028
        /*01ac*/ 	.short	0x010a
        /*01ae*/ 	.byte	0x3f
	.zero		1


	//   ....[19]....
        /*01b0*/ 	.word	0x0000bab0
        /*01b4*/ 	.word	0x00000006
        /*01b8*/ 	.word	0x00000068
        /*01bc*/ 	.short	0x0101
        /*01be*/ 	.byte	0x3f
	.zero		1


	//   ....[20]....
        /*01c0*/ 	.word	0x0000c1e0
        /*01c4*/ 	.word	0x00000007
        /*01c8*/ 	.word	0x00000000
        /*01cc*/ 	.short	0x010a
        /*01ce*/ 	.byte	0x3f
	.zero		1


	//   ....[21]....
        /*01d0*/ 	.word	0x0000c260
        /*01d4*/ 	.word	0x00000009
        /*01d8*/ 	.word	0x00000000
        /*01dc*/ 	.short	0x010a
        /*01de*/ 	.byte	0x3f
	.zero		1


	//   ....[22]....
        /*01e0*/ 	.word	0x0000c2f0
        /*01e4*/ 	.word	0x00000006
        /*01e8*/ 	.word	0x00000000
        /*01ec*/ 	.short	0x010a
        /*01ee*/ 	.byte	0x3f
	.zero		1


	//   ....[23]....
        /*01f0*/ 	.word	0x0000c380
        /*01f4*/ 	.word	0x00000009
        /*01f8*/ 	.word	0x00000000
        /*01fc*/ 	.short	0x010a
        /*01fe*/ 	.byte	0x3f
	.zero		1


	//   ....[24]....
        /*0200*/ 	.word	0x0000c410
        /*0204*/ 	.word	0x00000003
        /*0208*/ 	.word	0x00000000
        /*020c*/ 	.short	0x010a
        /*020e*/ 	.byte	0x3f
	.zero		1


	//   ....[25]....
        /*0210*/ 	.word	0x0000c470
        /*0214*/ 	.word	0x00000003
        /*0218*/ 	.word	0x00000000
        /*021c*/ 	.short	0x010a
        /*021e*/ 	.byte	0x3f
	.zero		1


	//   ....[26]....
        /*0220*/ 	.word	0x0000c4d0
        /*0224*/ 	.word	0x00000004
        /*0228*/ 	.word	0x00000000
        /*022c*/ 	.short	0x010a
        /*022e*/ 	.byte	0x3f
	.zero		1


	//   ....[27]....
        /*0230*/ 	.word	0x0000c5a0
        /*0234*/ 	.word	0x0000000e
        /*0238*/ 	.word	0x00000028
        /*023c*/ 	.short	0x010a
        /*023e*/ 	.byte	0x3f
	.zero		1


	//   ....[28]....
        /*0240*/ 	.word	0x0000c670
        /*0244*/ 	.word	0x00000007
        /*0248*/ 	.word	0x00000000
        /*024c*/ 	.short	0x010a
        /*024e*/ 	.byte	0x3f
	.zero		1


	//   ....[29]....
        /*0250*/ 	.word	0x0000c6c0
        /*0254*/ 	.word	0x00000009
        /*0258*/ 	.word	0x00000000
        /*025c*/ 	.short	0x010a
        /*025e*/ 	.byte	0x3f
	.zero		1


	//   ....[30]....
        /*0260*/ 	.word	0x0000c710
        /*0264*/ 	.word	0x00000006
        /*0268*/ 	.word	0x00000000
        /*026c*/ 	.short	0x010a
        /*026e*/ 	.byte	0x3f
	.zero		1


	//   ....[31]....
        /*0270*/ 	.word	0x0000c760
        /*0274*/ 	.word	0x00000009
        /*0278*/ 	.word	0x00000000
        /*027c*/ 	.short	0x010a
        /*027e*/ 	.byte	0x3f
	.zero		1


	//----- nvinfo : EIATTR_NUM_MBARRIERS
	.align		4
.L_35:
        /*0280*/ 	.byte	0x03, 0x38
        /*0282*/ 	.short	0x000c


	//----- nvinfo : EIATTR_EXIT_INSTR_OFFSETS
	.align		4
        /*0284*/ 	.byte	0x04, 0x1c
        /*0286*/ 	.short	(.L_37 - .L_36)


	//   ....[0]....
.L_36:
        /*0288*/ 	.word	0x00000600


	//   ....[1]....
        /*028c*/ 	.word	0x00000ec0


	//   ....[2]....
        /*0290*/ 	.word	0x0000ab70


	//   ....[3]....
        /*0294*/ 	.word	0x0000b1a0


	//   ....[4]....
        /*0298*/ 	.word	0x0000c460


	//----- nvinfo : EIATTR_MAX_THREADS
	.align		4
.L_37:
        /*029c*/ 	.byte	0x04, 0x05
        /*029e*/ 	.short	(.L_39 - .L_38)
.L_38:
        /*02a0*/ 	.word	0x00000180
        /*02a4*/ 	.word	0x00000001
        /*02a8*/ 	.word	0x00000001


	//----- nvinfo : EIATTR_CRS_STACK_SIZE
	.align		4
.L_39:
        /*02ac*/ 	.byte	0x04, 0x1e
        /*02ae*/ 	.short	(.L_41 - .L_40)
.L_40:
        /*02b0*/ 	.word	0x00000000


	//----- nvinfo : EIATTR_CBANK_PARAM_SIZE
	.align		4
.L_41:
        /*02b4*/ 	.byte	0x03, 0x19
        /*02b6*/ 	.short	0x0470


	//----- nvinfo : EIATTR_PARAM_CBANK
	.align		4
        /*02b8*/ 	.byte	0x04, 0x0a
        /*02ba*/ 	.short	(.L_43 - .L_42)
	.align		4
.L_42:
        /*02bc*/ 	.word	index@(.nv.constant0._ZN7cutlass13device_kernelINS_4gemm6kernel13GemmUniversalIN4cute5tupleIJiiiiEEENS1_10collective13CollectiveMmaINS1_34MainloopSm90TmaGmmaWarpSpecializedILi5ENS5_IJNS4_1CILi1EEESB_SB_EEENS1_35KernelTmaWarpSpecializedCooperativeEEENS5_IJNSA_ILi128EEENSA_ILi256EEESF_EEENS_10tfloat32_tENS5_IJlSB_lEEESI_SJ_NS4_8TiledMMAINS4_8MMA_AtomIJNS4_4SM904GMMA30MMA_64x256x8_F32TF32TF32_SS_TNILNSN_7ScaleInE1ELSP_1EEEEEENS4_6LayoutINS5_IJNSA_ILi2EEESB_SB_EEENS5_IJSB_NSA_ILi0EEESV_EEEEENS5_IJNS4_10UnderscoreESY_SY_EEEEENS4_13SM90_TMA_LOADENS4_14ComposedLayoutINS4_7SwizzleILi3ELi4ELi3EEENS4_18smem_ptr_flag_bitsILi32EEENSS_INS5_IJNSA_ILi8EEENSA_ILi32EEEEEENS5_IJS18_SB_EEEEEEEvNS4_8identityES11_S1C_vS1D_EENS_8epilogue10collective6detail29Sm90TmaWarpSpecializedAdapterINS1G_15DefaultEpilogueISI_SJ_SJ_NS1F_6thread17LinearCombinationISI_Li1EffLNS1K_9ScaleType4KindE0ELNS_15FloatRoundStyleE2ESI_EENS1_15EpilogueDefaultEEEEEvvEEEEvNT_6ParamsE)
        /*02c0*/ 	.short	0x0210
        /*02c2*/ 	.short	0x0470


	//----- nvinfo : EIATTR_SW_WAR
	.align		4
.L_43:
        /*02c4*/ 	.byte	0x04, 0x36
        /*02c6*/ 	.short	(.L_45 - .L_44)
.L_44:
        /*02c8*/ 	.word	0x00000008
.L_45:


//--------------------- .nv.callgraph             --------------------------
	.section	.nv.callgraph,"",@"SHT_CUDA_CALLGRAPH"
	.align	4
	.sectionentsize	8
	.align		4
        /*0000*/ 	.word	0x00000000
	.align		4
        /*0004*/ 	.word	0xffffffff
	.align		4
        /*0008*/ 	.word	index@(_ZN7cutlass13device_kernelINS_4gemm6kernel13GemmUniversalIN4cute5tupleIJiiiiEEENS1_10collective13CollectiveMmaINS1_34MainloopSm90TmaGmmaWarpSpecializedILi5ENS5_IJNS4_1CILi1EEESB_SB_EEENS1_35KernelTmaWarpSpecializedCooperativeEEENS5_IJNSA_ILi128EEENSA_ILi256EEESF_EEENS_10tfloat32_tENS5_IJlSB_lEEESI_SJ_NS4_8TiledMMAINS4_8MMA_AtomIJNS4_4SM904GMMA30MMA_64x256x8_F32TF32TF32_SS_TNILNSN_7ScaleInE1ELSP_1EEEEEENS4_6LayoutINS5_IJNSA_ILi2EEESB_SB_EEENS5_IJSB_NSA_ILi0EEESV_EEEEENS5_IJNS4_10UnderscoreESY_SY_EEEEENS4_13SM90_TMA_LOADENS4_14ComposedLayoutINS4_7SwizzleILi3ELi4ELi3EEENS4_18smem_ptr_flag_bitsILi32EEENSS_INS5_IJNSA_ILi8EEENSA_ILi32EEEEEENS5_IJS18_SB_EEEEEEEvNS4_8identityES11_S1C_vS1D_EENS_8epilogue10collective6detail29Sm90TmaWarpSpecializedAdapterINS1G_15DefaultEpilogueISI_SJ_SJ_NS1F_6thread17LinearCombinationISI_Li1EffLNS1K_9ScaleType4KindE0ELNS_15FloatRoundStyleE2ESI_EENS1_15EpilogueDefaultEEEEEvvEEEEvNT_6ParamsE)
	.align		4
        /*000c*/ 	.word	index@(__assertfail)
	.align		4
        /*0010*/ 	.word	0x00000000
	.align		4
        /*0014*/ 	.word	0xfffffffe
	.align		4
        /*0018*/ 	.word	0x00000000
	.align		4
        /*001c*/ 	.word	0xfffffffd
	.align		4
        /*0020*/ 	.word	0x00000000
	.align		4
        /*0024*/ 	.word	0xfffffffc


//--------------------- .nv.constant4             --------------------------
	.section	.nv.constant4,"a",@progbits
	.align	8
	.align		8
.nv.constant4:
        /*0000*/ 	.dword	__assertfail
	.align		8
        /*0008*/ 	.dword	__unnamed_1
	.align		8
        /*0010*/ 	.dword	_ZN39_INTERNAL_6e43e952_4_k_cu_fab0c2ff_63654cuda3std3__45__cpo5beginE
	.align		8
        /*0018*/ 	.dword	_ZN39_INTERNAL_6e43e952_4_k_cu_fab0c2ff_63654cuda3std3__45__cpo3endE
	.align		8
        /*0020*/ 	.dword	_ZN39_INTERNAL_6e43e952_4_k_cu_fab0c2ff_63654cuda3std3__45__cpo6cbeginE
	.align		8
        /*0028*/ 	.dword	_ZN39_INTERNAL_6e43e952_4_k_cu_fab0c2ff_63654cuda3std3__45__cpo4cendE
	.align		8
        /*0030*/ 	.dword	_ZN39_INTERNAL_6e43e952_4_k_cu_fab0c2ff_63654cuda3std3__441_GLOBAL__N__6e43e952_4_k_cu_fab0c2ff_63656ignoreE
	.align		8
        /*0038*/ 	.dword	_ZN39_INTERNAL_6e43e952_4_k_cu_fab0c2ff_63654cuda3std3__419piecewise_constructE
	.align		8
        /*0040*/ 	.dword	_ZN39_INTERNAL_6e43e952_4_k_cu_fab0c2ff_63654cuda3std3__48in_placeE
	.align		8
        /*0048*/ 	.dword	_ZN39_INTERNAL_6e43e952_4_k_cu_fab0c2ff_63654cuda3std6ranges3__45__cpo4swapE
	.align		8
        /*0050*/ 	.dword	_ZN39_INTERNAL_6e43e952_4_k_cu_fab0c2ff_63654cuda3std6ranges3__45__cpo9iter_moveE
	.align		8
        /*0058*/ 	.dword	_ZN39_INTERNAL_6e43e952_4_k_cu_fab0c2ff_63654cute7productE
	.align		8
        /*0060*/ 	.dword	_ZN39_INTERNAL_6e43e952_4_k_cu_fab0c2ff_63654cute1_E
	.align		8
        /*0068*/ 	.dword	$str$22
	.align		8
        /*0070*/ 	.dword	$str$23


//--------------------- .text._ZN7cutlass13device_kernelINS_4gemm6kernel13GemmUniversalIN4cute5tupleIJiiiiEEENS1_10collective13CollectiveMmaINS1_34MainloopSm90TmaGmmaWarpSpecializedILi5ENS5_IJNS4_1CILi1EEESB_SB_EEENS1_35KernelTmaWarpSpecializedCooperativeEEENS5_IJNSA_ILi128EEENSA_ILi256EEESF_EEENS_10tfloat32_tENS5_IJlSB_lEEESI_SJ_NS4_8TiledMMAINS4_8MMA_AtomIJNS4_4SM904GMMA30MMA_64x256x8_F32TF32TF32_SS_TNILNSN_7ScaleInE1ELSP_1EEEEEENS4_6LayoutINS5_IJNSA_ILi2EEESB_SB_EEENS5_IJSB_NSA_ILi0EEESV_EEEEENS5_IJNS4_10UnderscoreESY_SY_EEEEENS4_13SM90_TMA_LOADENS4_14ComposedLayoutINS4_7SwizzleILi3ELi4ELi3EEENS4_18smem_ptr_flag_bitsILi32EEENSS_INS5_IJNSA_ILi8EEENSA_ILi32EEEEEENS5_IJS18_SB_EEEEEEEvNS4_8identityES11_S1C_vS1D_EENS_8epilogue10collective6detail29Sm90TmaWarpSpecializedAdapterINS1G_15DefaultEpilogueISI_SJ_SJ_NS1F_6thread17LinearCombinationISI_Li1EffLNS1K_9ScaleType4KindE0ELNS_15FloatRoundStyleE2ESI_EENS1_15EpilogueDefaultEEEEEvvEEEEvNT_6ParamsE --------------------------
	.section	.text._ZN7cutlass13device_kernelINS_4gemm6kernel13GemmUniversalIN4cute5tupleIJiiiiEEENS1_10collective13CollectiveMmaINS1_34MainloopSm90TmaGmmaWarpSpecializedILi5ENS5_IJNS4_1CILi1EEESB_SB_EEENS1_35KernelTmaWarpSpecializedCooperativeEEENS5_IJNSA_ILi128EEENSA_ILi256EEESF_EEENS_10tfloat32_tENS5_IJlSB_lEEESI_SJ_NS4_8TiledMMAINS4_8MMA_AtomIJNS4_4SM904GMMA30MMA_64x256x8_F32TF32TF32_SS_TNILNSN_7ScaleInE1ELSP_1EEEEEENS4_6LayoutINS5_IJNSA_ILi2EEESB_SB_EEENS5_IJSB_NSA_ILi0EEESV_EEEEENS5_IJNS4_10UnderscoreESY_SY_EEEEENS4_13SM90_TMA_LOADENS4_14ComposedLayoutINS4_7SwizzleILi3ELi4ELi3EEENS4_18smem_ptr_flag_bitsILi32EEENSS_INS5_IJNSA_ILi8EEENSA_ILi32EEEEEENS5_IJS18_SB_EEEEEEEvNS4_8identityES11_S1C_vS1D_EENS_8epilogue10collective6detail29Sm90TmaWarpSpecializedAdapterINS1G_15DefaultEpilogueISI_SJ_SJ_NS1F_6thread17LinearCombinationISI_Li1EffLNS1K_9ScaleType4KindE0ELNS_15FloatRoundStyleE2ESI_EENS1_15EpilogueDefaultEEEEEvvEEEEvNT_6ParamsE,"ax",@progbits
	.align	128
.text._ZN7cutlass13device_kernelINS_4gemm6kernel13GemmUniversalIN4cute5tupleIJiiiiEEENS1_10collective13CollectiveMmaINS1_34MainloopSm90TmaGmmaWarpSpecializedILi5ENS5_IJNS4_1CILi1EEESB_SB_EEENS1_35KernelTmaWarpSpecializedCooperativeEEENS5_IJNSA_ILi128EEENSA_ILi256EEESF_EEENS_10tfloat32_tENS5_IJlSB_lEEESI_SJ_NS4_8TiledMMAINS4_8MMA_AtomIJNS4_4SM904GMMA30MMA_64x256x8_F32TF32TF32_SS_TNILNSN_7ScaleInE1ELSP_1EEEEEENS4_6LayoutINS5_IJNSA_ILi2EEESB_SB_EEENS5_IJSB_NSA_ILi0EEESV_EEEEENS5_IJNS4_10UnderscoreESY_SY_EEEEENS4_13SM90_TMA_LOADENS4_14ComposedLayoutINS4_7SwizzleILi3ELi4ELi3EEENS4_18smem_ptr_flag_bitsILi32EEENSS_INS5_IJNSA_ILi8EEENSA_ILi32EEEEEENS5_IJS18_SB_EEEEEEEvNS4_8identityES11_S1C_vS1D_EENS_8epilogue10collective6detail29Sm90TmaWarpSpecializedAdapterINS1G_15DefaultEpilogueISI_SJ_SJ_NS1F_6thread17LinearCombinationISI_Li1EffLNS1K_9ScaleType4KindE0ELNS_15FloatRoundStyleE2ESI_EENS1_15EpilogueDefaultEEEEEvvEEEEvNT_6ParamsE:
        .type           _ZN7cutlass13device_kernelINS_4gemm6kernel13GemmUniversalIN4cute5tupleIJiiiiEEENS1_10collective13CollectiveMmaINS1_34MainloopSm90TmaGmmaWarpSpecializedILi5ENS5_IJNS4_1CILi1EEESB_SB_EEENS1_35KernelTmaWarpSpecializedCooperativeEEENS5_IJNSA_ILi128EEENSA_ILi256EEESF_EEENS_10tfloat32_tENS5_IJlSB_lEEESI_SJ_NS4_8TiledMMAINS4_8MMA_AtomIJNS4_4SM904GMMA30MMA_64x256x8_F32TF32TF32_SS_TNILNSN_7ScaleInE1ELSP_1EEEEEENS4_6LayoutINS5_IJNSA_ILi2EEESB_SB_EEENS5_IJSB_NSA_ILi0EEESV_EEEEENS5_IJNS4_10UnderscoreESY_SY_EEEEENS4_13SM90_TMA_LOADENS4_14ComposedLayoutINS4_7SwizzleILi3ELi4ELi3EEENS4_18smem_ptr_flag_bitsILi32EEENSS_INS5_IJNSA_ILi8EEENSA_ILi32EEEEEENS5_IJS18_SB_EEEEEEEvNS4_8identityES11_S1C_vS1D_EENS_8epilogue10collective6detail29Sm90TmaWarpSpecializedAdapterINS1G_15DefaultEpilogueISI_SJ_SJ_NS1F_6thread17LinearCombinationISI_Li1EffLNS1K_9ScaleType4KindE0ELNS_15FloatRoundStyleE2ESI_EENS1_15EpilogueDefaultEEEEEvvEEEEvNT_6ParamsE,@function
        .size           _ZN7cutlass13device_kernelINS_4gemm6kernel13GemmUniversalIN4cute5tupleIJiiiiEEENS1_10collective13CollectiveMmaINS1_34MainloopSm90TmaGmmaWarpSpecializedILi5ENS5_IJNS4_1CILi1EEESB_SB_EEENS1_35KernelTmaWarpSpecializedCooperativeEEENS5_IJNSA_ILi128EEENSA_ILi256EEESF_EEENS_10tfloat32_tENS5_IJlSB_lEEESI_SJ_NS4_8TiledMMAINS4_8MMA_AtomIJNS4_4SM904GMMA30MMA_64x256x8_F32TF32TF32_SS_TNILNSN_7ScaleInE1ELSP_1EEEEEENS4_6LayoutINS5_IJNSA_ILi2EEESB_SB_EEENS5_IJSB_NSA_ILi0EEESV_EEEEENS5_IJNS4_10UnderscoreESY_SY_EEEEENS4_13SM90_TMA_LOADENS4_14ComposedLayoutINS4_7SwizzleILi3ELi4ELi3EEENS4_18smem_ptr_flag_bitsILi32EEENSS_INS5_IJNSA_ILi8EEENSA_ILi32EEEEEENS5_IJS18_SB_EEEEEEEvNS4_8identityES11_S1C_vS1D_EENS_8epilogue10collective6detail29Sm90TmaWarpSpecializedAdapterINS1G_15DefaultEpilogueISI_SJ_SJ_NS1F_6thread17LinearCombinationISI_Li1EffLNS1K_9ScaleType4KindE0ELNS_15FloatRoundStyleE2ESI_EENS1_15EpilogueDefaultEEEEEvvEEEEvNT_6ParamsE,(.L_x_324 - _ZN7cutlass13device_kernelINS_4gemm6kernel13GemmUniversalIN4cute5tupleIJiiiiEEENS1_10collective13CollectiveMmaINS1_34MainloopSm90TmaGmmaWarpSpecializedILi5ENS5_IJNS4_1CILi1EEESB_SB_EEENS1_35KernelTmaWarpSpecializedCooperativeEEENS5_IJNSA_ILi128EEENSA_ILi256EEESF_EEENS_10tfloat32_tENS5_IJlSB_lEEESI_SJ_NS4_8TiledMMAINS4_8MMA_AtomIJNS4_4SM904GMMA30MMA_64x256x8_F32TF32TF32_SS_TNILNSN_7ScaleInE1ELSP_1EEEEEENS4_6LayoutINS5_IJNSA_ILi2EEESB_SB_EEENS5_IJSB_NSA_ILi0EEESV_EEEEENS5_IJNS4_10UnderscoreESY_SY_EEEEENS4_13SM90_TMA_LOADENS4_14ComposedLayoutINS4_7SwizzleILi3ELi4ELi3EEENS4_18smem_ptr_flag_bitsILi32EEENSS_INS5_IJNSA_ILi8EEENSA_ILi32EEEEEENS5_IJS18_SB_EEEEEEEvNS4_8identityES11_S1C_vS1D_EENS_8epilogue10collective6detail29Sm90TmaWarpSpecializedAdapterINS1G_15DefaultEpilogueISI_SJ_SJ_NS1F_6thread17LinearCombinationISI_Li1EffLNS1K_9ScaleType4KindE0ELNS_15FloatRoundStyleE2ESI_EENS1_15EpilogueDefaultEEEEEvvEEEEvNT_6ParamsE)
        .other          _ZN7cutlass13device_kernelINS_4gemm6kernel13GemmUniversalIN4cute5tupleIJiiiiEEENS1_10collective13CollectiveMmaINS1_34MainloopSm90TmaGmmaWarpSpecializedILi5ENS5_IJNS4_1CILi1EEESB_SB_EEENS1_35KernelTmaWarpSpecializedCooperativeEEENS5_IJNSA_ILi128EEENSA_ILi256EEESF_EEENS_10tfloat32_tENS5_IJlSB_lEEESI_SJ_NS4_8TiledMMAINS4_8MMA_AtomIJNS4_4SM904GMMA30MMA_64x256x8_F32TF32TF32_SS_TNILNSN_7ScaleInE1ELSP_1EEEEEENS4_6LayoutINS5_IJNSA_ILi2EEESB_SB_EEENS5_IJSB_NSA_ILi0EEESV_EEEEENS5_IJNS4_10UnderscoreESY_SY_EEEEENS4_13SM90_TMA_LOADENS4_14ComposedLayoutINS4_7SwizzleILi3ELi4ELi3EEENS4_18smem_ptr_flag_bitsILi32EEENSS_INS5_IJNSA_ILi8EEENSA_ILi32EEEEEENS5_IJS18_SB_EEEEEEEvNS4_8identityES11_S1C_vS1D_EENS_8epilogue10collective6detail29Sm90TmaWarpSpecializedAdapterINS1G_15DefaultEpilogueISI_SJ_SJ_NS1F_6thread17LinearCombinationISI_Li1EffLNS1K_9ScaleType4KindE0ELNS_15FloatRoundStyleE2ESI_EENS1_15EpilogueDefaultEEEEEvvEEEEvNT_6ParamsE,@"STO_CUDA_ENTRY STV_DEFAULT"
_ZN7cutlass13device_kernelINS_4gemm6kernel13GemmUniversalIN4cute5tupleIJiiiiEEENS1_10collective13CollectiveMmaINS1_34MainloopSm90TmaGmmaWarpSpecializedILi5ENS5_IJNS4_1CILi1EEESB_SB_EEENS1_35KernelTmaWarpSpecializedCooperativeEEENS5_IJNSA_ILi128EEENSA_ILi256EEESF_EEENS_10tfloat32_tENS5_IJlSB_lEEESI_SJ_NS4_8TiledMMAINS4_8MMA_AtomIJNS4_4SM904GMMA30MMA_64x256x8_F32TF32TF32_SS_TNILNSN_7ScaleInE1ELSP_1EEEEEENS4_6LayoutINS5_IJNSA_ILi2EEESB_SB_EEENS5_IJSB_NSA_ILi0EEESV_EEEEENS5_IJNS4_10UnderscoreESY_SY_EEEEENS4_13SM90_TMA_LOADENS4_14ComposedLayoutINS4_7SwizzleILi3ELi4ELi3EEENS4_18smem_ptr_flag_bitsILi32EEENSS_INS5_IJNSA_ILi8EEENSA_ILi32EEEEEENS5_IJS18_SB_EEEEEEEvNS4_8identityES11_S1C_vS1D_EENS_8epilogue10collective6detail29Sm90TmaWarpSpecializedAdapterINS1G_15DefaultEpilogueISI_SJ_SJ_NS1F_6thread17LinearCombinationISI_Li1EffLNS1K_9ScaleType4KindE0ELNS_15FloatRoundStyleE2ESI_EENS1_15EpilogueDefaultEEEEEvvEEEEvNT_6ParamsE:
[----:B------:R-:W0:Y:S01]  /*0000*/  LDC R1, c[0x0][0x28] ;  /* 0x00000a00ff017b82 */ /* 0x000e220000000800 */
[----:B------:R-:W1:Y:S01]  /*0010*/  S2R R18, SR_TID.X ;  /* 0x0000000000127919 */ /* 0x000e620000002100 */
[----:B------:R-:W-:Y:S01]  /*0020*/  ELECT P0, URZ, PT ;  /* 0x00000000003f782f */ /* 0x000fe20003800000 */
[----:B------:R-:W-:Y:S01]  /*0030*/  BSSY B0, `(.L_x_0) ;  /* 0x000000f000007945 */ /* 0x000fe20003800000 */
[--C-:B-1----:R-:W-:Y:S02]  /*0040*/  SHF.R.U32.HI R0, RZ, 0x5, R18.reuse ;  /* 0x00000005ff007819 */ /* 0x102fe40000011612 */
[----:B------:R-:W-:-:S03]  /*0050*/  SHF.R.U32.HI R22, RZ, 0x7, R18 ;  /* 0x00000007ff167819 */ /* 0x000fc60000011612 */
[----:B------:R-:W1:Y:S04]  /*0060*/  SHFL.IDX PT, R5, R0, RZ, 0x1f ;  /* 0x00001fff00057589 */ /* 0x000e6800000e0000 */
[----:B------:R2:W3:Y:S01]  /*0070*/  SHFL.IDX PT, R8, R22, RZ, 0x1f ;  /* 0x00001fff16087589 */ /* 0x0004e200000e0000 */
[----:B-1----:R-:W-:-:S13]  /*0080*/  ISETP.NE.OR P0, PT, R5, RZ, !P0 ;  /* 0x000000ff0500720c */ /* 0x002fda0004705670 */
[----:B0-23--:R-:W-:Y:S05]  /*0090*/  @P0 BRA `(.L_x_1) ;  /* 0x0000000000200947 */ /* 0x00dfea0003800000 */
[----:B------:R-:W-:Y:S02]  /*00a0*/  ULDC.64 UR4, c[0x0][0x198] ;  /* 0x0000660000047ab9 */ /* 0x000fe40000000a00 */
[----:B------:R-:W-:Y:S02]  /*00b0*/  UIADD3 UR6, UP0, UR4, 0xf0, URZ ;  /* 0x000000f004067890 */ /* 0x000fe4000ff1e03f */
[----:B------:R-:W-:Y:S02]  /*00c0*/  UIADD3 UR4, UP1, UR4, 0x1f0, URZ ;  /* 0x000001f004047890 */ /* 0x000fe4000ff3e03f */
[----:B------:R-:W-:Y:S02]  /*00d0*/  UIADD3.X UR7, URZ, UR5, URZ, UP0, !UPT ;  /* 0x000000053f077290 */ /* 0x000fe400087fe43f */
[----:B------:R-:W-:-:S07]  /*00e0*/  UIADD3.X UR5, URZ, UR5, URZ, UP1, !UPT ;  /* 0x000000053f057290 */ /* 0x000fce0008ffe43f */
[----:B------:R0:W-:Y:S02]  /*00f0*/  UTMACCTL.PF [UR6] ;  /* 0x00000000060079b9 */ /* 0x0001e40008040000 */
[----:B------:R0:W-:Y:S02]  /*0100*/  UTMACCTL.PF [UR4] ;  /* 0x00000000040079b9 */ /* 0x0001e40008040000 */
[----:B0-----:R-:W-:Y:S01]  /*0110*/  NOP ;  /* 0x0000000000007918 */ /* 0x001fe20000000000 */
.L_x_1:
[----:B------:R-:W-:Y:S05]  /*0120*/  BSYNC B0 ;  /* 0x0000000000007941 */ /* 0x000fea0003800000 */
.L_x_0:
[----:B------:R-:W0:Y:S02]  /*0130*/  SHFL.IDX PT, R2, R0, RZ, 0x1f ;  /* 0x00001fff00027589 */ /* 0x000e2400000e0000 */
[----:B0-----:R-:W-:-:S13]  /*0140*/  ISETP.NE.AND P0, PT, R2, RZ, PT ;  /* 0x000000ff0200720c */ /* 0x001fda0003f05270 */
[----:B------:R-:W-:Y:S05]  /*0150*/  @P0 BRA `(.L_x_2) ;  /* 0x0000000000600947 */ /* 0x000fea0003800000 */
[----:B------:R-:W0:Y:S01]  /*0160*/  S2UR UR8, SR_CgaCtaId ;  /* 0x00000000000879c3 */ /* 0x000e220000008800 */
[----:B------:R-:W-:Y:S01]  /*0170*/  UMOV UR4, 0x400 ;  /* 0x0000040000047882 */ /* 0x000fe20000000000 */
[----:B------:R-:W-:Y:S01]  /*0180*/  UMOV UR5, 0x1 ;  /* 0x0000000100057882 */ /* 0x000fe20000000000 */
[----:B------:R-:W-:Y:S01]  /*0190*/  UMOV UR6, 0x100 ;  /* 0x0000010000067882 */ /* 0x000fe20000000000 */
[----:B------:R-:W-:Y:S01]  /*01a0*/  ELECT P0, URZ, PT ;  /* 0x00000000003f782f */ /* 0x000fe20003800000 */
[----:B------:R-:W-:-:S04]  /*01b0*/  UIADD3 UR6, -UR6, 0x100000, URZ ;  /* 0x0010000006067890 */ /* 0x000fc8000fffe13f */
[----:B------:R-:W-:Y:S02]  /*01c0*/  USHF.L.U32 UR7, UR6, 0xb, URZ ;  /* 0x0000000b06077899 */ /* 0x000fe4000800063f */
[----:B------:R-:W-:Y:S02]  /*01d0*/  USHF.L.U32 UR6, UR6, 0x1, URZ ;  /* 0x0000000106067899 */ /* 0x000fe4000800063f */
[----:B0-----:R-:W-:Y:S02]  /*01e0*/  ULEA UR8, UR8, UR4, 0x18 ;  /* 0x0000000408087291 */ /* 0x001fe4000f8ec03f */
[----:B------:R-:W-:-:S04]  /*01f0*/  UIADD3 UR4, -UR5, 0x100000, URZ ;  /* 0x0010000005047890 */ /* 0x000fc8000fffe13f */
[----:B------:R-:W-:Y:S02]  /*0200*/  USHF.L.U32 UR5, UR4, 0xb, URZ ;  /* 0x0000000b04057899 */ /* 0x000fe4000800063f */
[----:B------:R-:W-:Y:S01]  /*0210*/  USHF.L.U32 UR4, UR4, 0x1, URZ ;  /* 0x0000000104047899 */ /* 0x000fe2000800063f */
[----:B------:R-:W0:Y:S11]  /*0220*/  FENCE.VIEW.ASYNC.S ;  /* 0x00000000000073c6 */ /* 0x000e360000000000 */
[----:B0-----:R0:W1:Y:S01]  /*0230*/  SYNCS.EXCH.64 URZ, [UR8], UR4 ;  /* 0x00000004083f75b2 */ /* 0x0010620008000100 */
[----:B------:R0:W2:Y:S01]  /*0240*/  SYNCS.EXCH.64 URZ, [UR8+0x28], UR6 ;  /* 0x00002806083f75b2 */ /* 0x0000a20008000100 */
[----:B------:R0:W3:Y:S01]  /*0250*/  SYNCS.EXCH.64 URZ, [UR8+0x8], UR4 ;  /* 0x00000804083f75b2 */ /* 0x0000e20008000100 */
[----:B------:R0:W4:Y:S01]  /*0260*/  SYNCS.EXCH.64 URZ, [UR8+0x30], UR6 ;  /* 0x00003006083f75b2 */ /* 0x0001220008000100 */
[----:B------:R0:W0:Y:S01]  /*0270*/  SYNCS.EXCH.64 URZ, [UR8+0x10], UR4 ;  /* 0x00001004083f75b2 */ /* 0x0000220008000100 */
[----:B------:R0:W0:Y:S01]  /*0280*/  SYNCS.EXCH.64 URZ, [UR8+0x38], UR6 ;  /* 0x00003806083f75b2 */ /* 0x0000220008000100 */
[----:B------:R0:W0:Y:S01]  /*0290*/  SYNCS.EXCH.64 URZ, [UR8+0x18], UR4 ;  /* 0x00001804083f75b2 */ /* 0x0000220008000100 */
[----:B------:R0:W0:Y:S01]  /*02a0*/  SYNCS.EXCH.64 URZ, [UR8+0x40], UR6 ;  /* 0x00004006083f75b2 */ /* 0x0000220008000100 */
[----:B------:R0:W0:Y:S01]  /*02b0*/  SYNCS.EXCH.64 URZ, [UR8+0x20], UR4 ;  /* 0x00002004083f75b2 */ /* 0x0000220008000100 */
[----:B------:R0:W0:Y:S01]  /*02c0*/  SYNCS.EXCH.64 URZ, [UR8+0x48], UR6 ;  /* 0x00004806083f75b2 */ /* 0x0000220008000100 */
[----:B------:R-:W-:Y:S01]  /*02d0*/  NOP ;  /* 0x0000000000007918 */ /* 0x000fe20000000000 */
.L_x_2:
[----:B------:R-:W5:Y:S01]  /*02e0*/  SHFL.IDX PT, R0, R0, RZ, 0x1f ;  /* 0x00001fff00007589 */ /* 0x000f6200000e0000 */
[----:B------:R-:W-:Y:S01]  /*02f0*/  ELECT P0, URZ, PT ;  /* 0x00000000003f782f */ /* 0x000fe20003800000 */
[----:B------:R-:W1:Y:S01]  /*0300*/  LDC R2, c[0x0][0x65c] ;  /* 0x00019700ff027b82 */ /* 0x000e620000000800 */
[----:B------:R-:W-:Y:S01]  /*0310*/  SHF.R.S32.HI R6, RZ, 0x1f, R5 ;  /* 0x0000001fff067819 */ /* 0x000fe20000011405 */
[----:B------:R-:W2:Y:S01]  /*0320*/  S2R R3, SR_CTAID.Y ;  /* 0x0000000000037919 */ /* 0x000ea20000002600 */
[----:B0-----:R-:W-:Y:S01]  /*0330*/  UMOV UR4, 0x20 ;  /* 0x0000002000047882 */ /* 0x001fe20000000000 */
[----:B------:R-:W-:Y:S01]  /*0340*/  ISETP.NE.AND P2, PT, R8, RZ, PT ;  /* 0x000000ff0800720c */ /* 0x000fe20003f45270 */
[----:B------:R-:W-:Y:S01]  /*0350*/  NOP ;  /* 0x0000000000007918 */ /* 0x000fe20000000000 */
[----:B------:R-:W0:Y:S01]  /*0360*/  S2R R4, SR_CTAID.X ;  /* 0x0000000000047919 */ /* 0x000e220000002500 */
[----:B------:R-:W-:Y:S01]  /*0370*/  LEA.HI R6, R6, R5, RZ, 0x2 ;  /* 0x0000000506067211 */ /* 0x000fe200078f10ff */
[----:B------:R-:W-:Y:S01]  /*0380*/  NOP ;  /* 0x0000000000007918 */ /* 0x000fe20000000000 */
[----:B-----5:R-:W-:-:S02]  /*0390*/  ISETP.NE.OR P0, PT, R0, RZ, !P0 ;  /* 0x000000ff0000720c */ /* 0x020fc40004705670 */
[----:B-1----:R-:W-:-:S04]  /*03a0*/  ISETP.NE.AND P3, PT, R2, 0x1, PT ;  /* 0x000000010200780c */ /* 0x002fc80003f65270 */
[----:B------:R-:W-:Y:S02]  /*03b0*/  P2R R0, PR, RZ, 0x8 ;  /* 0x00000008ff007803 */ /* 0x000fe40000000000 */
[----:B------:R-:W-:-:S05]  /*03c0*/  LOP3.LUT R0, R6, 0xfffffffc, RZ, 0xc0, !PT ;  /* 0xfffffffc06007812 */ /* 0x000fca00078ec0ff */
[----:B------:R-:W-:Y:S01]  /*03d0*/  VOTEU.ALL UP0, P0 ;  /* 0x00000000003f7886 */ /* 0x000fe20000000000 */
[----:B------:R-:W-:Y:S01]  /*03e0*/  IMAD.IADD R0, R5, 0x1, -R0 ;  /* 0x0000000105007824 */ /* 0x000fe200078e0a00 */
[----:B------:R-:W0:Y:S01]  /*03f0*/  @P3 LDC R17, c[0x0][0x10] ;  /* 0x00000400ff113b82 */ /* 0x000e220000000800 */
[----:B------:R-:W-:Y:S01]  /*0400*/  VOTEU.ALL UP1, P0 ;  /* 0x00000000003f7886 */ /* 0x000fe20000020000 */
[----:B--2---:R-:W-:Y:S01]  /*0410*/  @P3 IMAD.MOV.U32 R6, RZ, RZ, R3 ;  /* 0x000000ffff063224 */ /* 0x004fe200078e0003 */
[----:B------:R-:W-:Y:S01]  /*0420*/  @!UP0 UMOV UR6, 0x400 ;  /* 0x0000040000068882 */ /* 0x000fe20000000000 */
[----:B------:R-:W-:-:S04]  /*0430*/  @!UP0 UIADD3 UR4, -UR4, 0x100000, URZ ;  /* 0x0010000004048890 */ /* 0x000fc8000fffe13f */
[----:B------:R-:W-:Y:S02]  /*0440*/  @!UP0 USHF.L.U32 UR5, UR4, 0xb, URZ ;  /* 0x0000000b04058899 */ /* 0x000fe4000800063f */
[----:B------:R-:W-:Y:S01]  /*0450*/  @!UP0 USHF.L.U32 UR4, UR4, 0x1, URZ ;  /* 0x0000000104048899 */ /* 0x000fe2000800063f */
[----:B------:R-:W-:Y:S02]  /*0460*/  @P3 IMAD.MOV.U32 R7, RZ, RZ, RZ ;  /* 0x000000ffff073224 */ /* 0x000fe400078e00ff */
[----:B------:R-:W-:Y:S01]  /*0470*/  IMAD.MOV.U32 R5, RZ, RZ, RZ ;  /* 0x000000ffff057224 */ /* 0x000fe200078e00ff */
[----:B------:R-:W1:Y:S01]  /*0480*/  @!UP0 S2UR UR7, SR_CgaCtaId ;  /* 0x00000000000789c3 */ /* 0x000e620000008800 */
[----:B------:R-:W-:-:S07]  /*0490*/  @P3 IMAD.MOV.U32 R11, RZ, RZ, RZ ;  /* 0x000000ffff0b3224 */ /* 0x000fce00078e00ff */
[----:B------:R-:W2:Y:S01]  /*04a0*/  @!P3 LDC R9, c[0x0][0xc] ;  /* 0x00000300ff09bb82 */ /* 0x000ea20000000800 */
[----:B0-----:R-:W-:-:S04]  /*04b0*/  @P3 IMAD.WIDE.U32 R16, R4, R17, R6 ;  /* 0x0000001104103225 */ /* 0x001fc800078e0006 */
[----:B------:R-:W-:Y:S01]  /*04c0*/  @P3 IMAD.IADD R17, R17, 0x1, R11 ;  /* 0x0000000111113824 */ /* 0x000fe200078e020b */
[----:B-1----:R-:W-:Y:S01]  /*04d0*/  @!UP0 ULEA UR6, UR7, UR6, 0x18 ;  /* 0x0000000607068291 */ /* 0x002fe2000f8ec03f */
[----:B------:R-:W-:Y:S01]  /*04e0*/  VOTEU.ALL UP0, P0 ;  /* 0x00000000003f7886 */ /* 0x000fe20000000000 */
[----:B------:R-:W-:-:S04]  /*04f0*/  ISETP.NE.AND P0, PT, R0, 0x3, PT ;  /* 0x000000030000780c */ /* 0x000fc80003f05270 */
[----:B------:R-:W-:Y:S01]  /*0500*/  ISETP.EQ.OR P0, PT, R0, RZ, !P0 ;  /* 0x000000ff0000720c */ /* 0x000fe20004702670 */
[----:B--2---:R-:W-:-:S03]  /*0510*/  @!P3 IMAD.WIDE.U32 R6, R9, R3, R4 ;  /* 0x000000030906b225 */ /* 0x004fc600078e0004 */
[C---:B------:R-:W-:Y:S01]  /*0520*/  ISETP.EQ.AND P0, PT, R8.reuse, RZ, P0 ;  /* 0x000000ff0800720c */ /* 0x040fe20000702270 */
[----:B------:R-:W-:Y:S01]  /*0530*/  VIADD R8, R8, 0xffffffff ;  /* 0xffffffff08087836 */ /* 0x000fe20000000000 */
[----:B------:R-:W0:Y:S02]  /*0540*/  FENCE.VIEW.ASYNC.S ;  /* 0x00000000000073c6 */ /* 0x000e240000000000 */
[----:B0-----:R0:W3:Y:S01]  /*0550*/  @!UP0 SYNCS.EXCH.64 URZ, [UR6+0x60], UR4 ;  /* 0x00006004063f85b2 */ /* 0x0010e20008000100 */
[----:B------:R-:W-:Y:S01]  /*0560*/  @!P3 IMAD.MOV.U32 R16, RZ, RZ, R6 ;  /* 0x000000ffff10b224 */ /* 0x000fe200078e0006 */
[----:B------:R-:W-:Y:S01]  /*0570*/  SEL R19, RZ, 0x1, !P0 ;  /* 0x00000001ff137807 */ /* 0x000fe20004000000 */
[----:B------:R-:W-:Y:S01]  /*0580*/  @!P3 IMAD.MOV.U32 R17, RZ, RZ, R7 ;  /* 0x000000ffff11b224 */ /* 0x000fe200078e0007 */
[----:B------:R-:W-:-:S04]  /*0590*/  ISETP.GE.U32.AND P1, PT, R8, 0x2, PT ;  /* 0x000000020800780c */ /* 0x000fc80003f26070 */
[----:B------:R-:W-:Y:S01]  /*05a0*/  SEL R19, R19, 0x2, P1 ;  /* 0x0000000213137807 */ /* 0x000fe20000800000 */
[----:B------:R0:W3:Y:S01]  /*05b0*/  @!UP1 SYNCS.EXCH.64 URZ, [UR6+0x68], UR4 ;  /* 0x00006804063f95b2 */ /* 0x0000e20008000100 */
[----:B------:R-:W-:Y:S01]  /*05c0*/  NOP ;  /* 0x0000000000007918 */ /* 0x000fe20000000000 */
[----:B---34-:R-:W-:Y:S06]  /*05d0*/  BAR.SYNC.DEFER_BLOCKING 0x0 ;  /* 0x0000000000007b1d */ /* 0x018fec0000010000 */
[----:B------:R-:W-:Y:S05]  /*05e0*/  @!P2 BRA `(.L_x_3) ;  /* 0x000000a40064a947 */ /* 0x000fea0003800000 */
[----:B------:R-:W-:-:S13]  /*05f0*/  ISETP.GT.U32.AND P0, PT, R8, 0x1, PT ;  /* 0x000000010800780c */ /* 0x000fda0003f04070 */
[----:B0-----:R-:W-:Y:S05]  /*0600*/  @P0 EXIT ;  /* 0x000000000000094d */ /* 0x001fea0003800000 */
[----:B------:R-:W-:Y:S01]  /*0610*/  ULDC.64 UR4, c[0x0][0x650] ;  /* 0x0001940000047ab9 */ /* 0x000fe20000000a00 */
[----:B------:R-:W-:Y:S01]  /*0620*/  PRMT R0, RZ, 0x7610, R0 ;  /* 0x00007610ff007816 */ /* 0x000fe20000000000 */
[----:B------:R-:W-:Y:S01]  /*0630*/  IMAD.MOV.U32 R153, RZ, RZ, -0x1 ;  /* 0xffffffffff997424 */ /* 0x000fe200078e00ff */
[----:B------:R-:W-:Y:S01]  /*0640*/  ISETP.GE.U32.AND P0, PT, R16, UR4, PT ;  /* 0x0000000410007c0c */ /* 0x000fe2000bf06070 */
[----:B------:R-:W-:Y:S02]  /*0650*/  IMAD.MOV.U32 R152, RZ, RZ, -0x1 ;  /* 0xffffffffff987424 */ /* 0x000fe400078e00ff */
[----:B------:R-:W-:Y:S01]  /*0660*/  IMAD.MOV.U32 R23, RZ, RZ, -0x1 ;  /* 0xffffffffff177424 */ /* 0x000fe200078e00ff */
[----:B------:R-:W-:-:S13]  /*0670*/  ISETP.GE.U32.AND.EX P0, PT, R17, UR5, PT, P0 ;  /* 0x0000000511007c0c */ /* 0x000fda000bf06100 */
[----:B------:R-:W-:Y:S05]  /*0680*/  @P0 BRA `(.L_x_4) ;  /* 0x0000000400540947 */ /* 0x000fea0003800000 */
[----:B------:R-:W0:Y:S01]  /*0690*/  LDC.64 R14, c[0x0][0x628] ;  /* 0x00018a00ff0e7b82 */ /* 0x000e220000000a00 */
[----:B------:R-:W-:Y:S02]  /*06a0*/  IMAD.MOV.U32 R6, RZ, RZ, R16 ;  /* 0x000000ffff067224 */ /* 0x000fe400078e0010 */
[----:B------:R-:W-:-:S05]  /*06b0*/  IMAD.MOV.U32 R7, RZ, RZ, R17 ;  /* 0x000000ffff077224 */ /* 0x000fca00078e0011 */
[----:B------:R-:W1:Y:S08]  /*06c0*/  LDC R0, c[0x0][0x630] ;  /* 0x00018c00ff007b82 */ /* 0x000e700000000800 */
[----:B------:R-:W2:Y:S01]  /*06d0*/  LDC.64 R20, c[0x0][0x620] ;  /* 0x00018800ff147b82 */ /* 0x000ea20000000a00 */
[----:B0-----:R-:W-:-:S04]  /*06e0*/  ISETP.NE.U32.AND P0, PT, R14, RZ, PT ;  /* 0x000000ff0e00720c */ /* 0x001fc80003f05070 */
[----:B------:R-:W-:-:S13]  /*06f0*/  ISETP.NE.AND.EX P0, PT, R15, RZ, PT, P0 ;  /* 0x000000ff0f00720c */ /* 0x000fda0003f05300 */
[----:B-12---:R-:W-:Y:S05]  /*0700*/  @!P0 BRA `(.L_x_5) ;  /* 0x0000000000288947 */ /* 0x006fea0003800000 */
[----:B------:R-:W0:Y:S02]  /*0710*/  LDC R11, c[0x0][0x634] ;  /* 0x00018d00ff0b7b82 */ /* 0x000e240000000800 */
[----:B0-----:R-:W-:-:S05]  /*0720*/  IADD3 R11, P0, R16, R11, RZ ;  /* 0x0000000b100b7210 */ /* 0x001fca0007f1e0ff */
[----:B------:R-:W-:-:S04]  /*0730*/  IMAD.X R13, RZ, RZ, R17, P0 ;  /* 0x000000ffff0d7224 */ /* 0x000fc800000e0611 */
[----:B------:R-:W-:-:S04]  /*0740*/  IMAD.WIDE.U32 R6, R13, R14, RZ ;  /* 0x0000000e0d067225 */ /* 0x000fc800078e00ff */
[----:B------:R-:W-:-:S04]  /*0750*/  IMAD.WIDE.U32 R8, P0, R11, R15, R6 ;  /* 0x0000000f0b087225 */ /* 0x000fc80007800006 */
[----:B------:R-:W-:-:S04]  /*0760*/  IMAD.WIDE.U32 R6, R11, R14, RZ ;  /* 0x0000000e0b067225 */ /* 0x000fc800078e00ff */
[----:B------:R-:W-:Y:S01]  /*0770*/  IMAD.X R11, RZ, RZ, RZ, P0 ;  /* 0x000000ffff0b7224 */ /* 0x000fe200000e06ff */
[----:B------:R-:W-:Y:S01]  /*0780*/  IADD3 RZ, P0, R7, R8, RZ ;  /* 0x0000000807ff7210 */ /* 0x000fe20007f1e0ff */
[----:B------:R-:W-:-:S04]  /*0790*/  IMAD.MOV.U32 R10, RZ, RZ, R9 ;  /* 0x000000ffff0a7224 */ /* 0x000fc800078e0009 */
[----:B------:R-:W-:-:S08]  /*07a0*/  IMAD.WIDE.U32.X R6, R13, R15, R10, P0 ;  /* 0x0000000f0d067225 */ /* 0x000fd000000e040a */
.L_x_5:
[-CC-:B------:R-:W-:Y:S01]  /*07b0*/  SHF.R.U64 R23, R6, R0.reuse, R7.reuse ;  /* 0x0000000006177219 */ /* 0x180fe20000001207 */
[----:B------:R-:W0:Y:S01]  /*07c0*/  LDC R10, c[0x0][0x618] ;  /* 0x00018600ff0a7b82 */ /* 0x000e220000000800 */
[----:B------:R-:W-:Y:S01]  /*07d0*/  SHF.R.U32.HI R5, RZ, R0, R7 ;  /* 0x00000000ff057219 */ /* 0x000fe20000011607 */
[----:B------:R-:W-:Y:S01]  /*07e0*/  ULDC UR4, c[0x0][0x150] ;  /* 0x0000540000047ab9 */ /* 0x000fe20000000800 */
[----:B------:R-:W-:Y:S02]  /*07f0*/  IADD3 R9, P0, RZ, -R23, RZ ;  /* 0x80000017ff097210 */ /* 0x000fe40007f1e0ff */
[----:B------:R-:W-:-:S03]  /*0800*/  I2FP.F32.U32 R0, R4 ;  /* 0x0000000400007245 */ /* 0x000fc60000201000 */
[----:B------:R-:W1:Y:S01]  /*0810*/  LDC.64 R28, c[0x0][0x640] ;  /* 0x00019000ff1c7b82 */ /* 0x000e620000000a00 */
[----:B------:R-:W-:Y:S02]  /*0820*/  IMAD.X R11, RZ, RZ, ~R5, P0 ;  /* 0x000000ffff0b7224 */ /* 0x000fe400000e0e05 */
[----:B------:R-:W-:Y:S01]  /*0830*/  FMUL R0, R0, UR4 ;  /* 0x0000000400007c20 */ /* 0x000fe20008400000 */
[----:B------:R-:W-:Y:S01]  /*0840*/  IMAD.WIDE.U32 R6, R9, R20, R16 ;  /* 0x0000001409067225 */ /* 0x000fe200078e0010 */
[----:B------:R-:W-:-:S03]  /*0850*/  ULDC UR4, c[0x0][0x154] ;  /* 0x0000550000047ab9 */ /* 0x000fc60000000800 */
[----:B------:R-:W-:Y:S01]  /*0860*/  IMAD R8, R11, R20, RZ ;  /* 0x000000140b087224 */ /* 0x000fe200078e02ff */
[----:B------:R-:W2:Y:S01]  /*0870*/  LDC R5, c[0x0][0x144] ;  /* 0x00005100ff057b82 */ /* 0x000ea20000000800 */
[----:B------:R-:W3:Y:S02]  /*0880*/  F2I.U32.TRUNC.NTZ R0, R0 ;  /* 0x0000000000007305 */ /* 0x000ee4000020f000 */
[----:B------:R-:W-:-:S04]  /*0890*/  IMAD R9, R9, R21, R8 ;  /* 0x0000001509097224 */ /* 0x000fc800078e0208 */
[----:B------:R-:W-:Y:S01]  /*08a0*/  IMAD.IADD R7, R7, 0x1, R9 ;  /* 0x0000000107077824 */ /* 0x000fe200078e0209 */
[----:B------:R-:W4:Y:S01]  /*08b0*/  LDC R12, c[0x0][0x608] ;  /* 0x00018200ff0c7b82 */ /* 0x000f220000000800 */
[----:B------:R-:W-:-:S03]  /*08c0*/  IMAD.MOV.U32 R9, RZ, RZ, -0x1 ;  /* 0xffffffffff097424 */ /* 0x000fc600078e00ff */
[-CC-:B0-----:R-:W-:Y:S02]  /*08d0*/  SHF.R.U64 R20, R6, R10.reuse, R7.reuse ;  /* 0x0000000a06147219 */ /* 0x181fe40000001207 */
[----:B------:R-:W-:Y:S02]  /*08e0*/  I2FP.F32.U32 R6, R3 ;  /* 0x0000000300067245 */ /* 0x000fe40000201000 */
[----:B------:R-:W0:Y:S01]  /*08f0*/  LDC R26, c[0x0][0x658] ;  /* 0x00019600ff1a7b82 */ /* 0x000e220000000800 */
[----:B-1----:R-:W-:Y:S01]  /*0900*/  ISETP.NE.U32.AND P0, PT, R28, RZ, PT ;  /* 0x000000ff1c00720c */ /* 0x002fe20003f05070 */
[----:B---3--:R-:W-:Y:S01]  /*0910*/  IMAD.MOV R8, RZ, RZ, -R0 ;  /* 0x000000ffff087224 */ /* 0x008fe200078e0a00 */
[----:B------:R-:W-:Y:S01]  /*0920*/  SHF.R.U32.HI R7, RZ, R10, R7 ;  /* 0x0000000aff077219 */ /* 0x000fe20000011607 */
[----:B------:R-:W-:Y:S01]  /*0930*/  FMUL R6, R6, UR4 ;  /* 0x0000000406067c20 */ /* 0x000fe20008400000 */
[----:B------:R-:W-:-:S03]  /*0940*/  ISETP.NE.AND.EX P0, PT, R29, RZ, PT, P0 ;  /* 0x000000ff1d00720c */ /* 0x000fc60003f05300 */
[----:B------:R-:W1:Y:S01]  /*0950*/  LDC R14, c[0x0][0x148] ;  /* 0x00005200ff0e7b82 */ /* 0x000e620000000800 */
[----:B--2---:R-:W-:-:S07]  /*0960*/  IMAD R0, R5, R8, R4 ;  /* 0x0000000805007224 */ /* 0x004fce00078e0204 */
[----:B------:R-:W2:Y:S01]  /*0970*/  LDC R24, c[0x0][0x600] ;  /* 0x00018000ff187b82 */ /* 0x000ea20000000800 */
[-CC-:B----4-:R-:W-:Y:S02]  /*0980*/  SHF.R.U64 R30, R20, R12.reuse, R7.reuse ;  /* 0x0000000c141e7219 */ /* 0x190fe40000001207 */
[----:B------:R-:W-:Y:S01]  /*0990*/  SHF.R.U32.HI R5, RZ, R12, R7 ;  /* 0x0000000cff057219 */ /* 0x000fe20000011607 */
[----:B------:R-:W-:Y:S01]  /*09a0*/  IMAD.MOV.U32 R7, RZ, RZ, 0x1 ;  /* 0x00000001ff077424 */ /* 0x000fe200078e00ff */
[----:B------:R3:W4:Y:S03]  /*09b0*/  F2I.U32.TRUNC.NTZ R12, R6 ;  /* 0x00000006000c7305 */ /* 0x000726000020f000 */
[----:B------:R-:W1:Y:S01]  /*09c0*/  LDC R15, c[0x0][0x648] ;  /* 0x00019200ff0f7b82 */ /* 0x000e620000000800 */
[-C--:B0-----:R-:W-:Y:S02]  /*09d0*/  SHF.L.U32 R4, R9, R26.reuse, RZ ;  /* 0x0000001a09047219 */ /* 0x081fe400000006ff */
[----:B------:R-:W-:-:S02]  /*09e0*/  SHF.R.U64 R32, R30, R26, R5 ;  /* 0x0000001a1e207219 */ /* 0x000fc40000001205 */
[----:B------:R-:W-:Y:S02]  /*09f0*/  LOP3.LUT R11, RZ, R4, RZ, 0x33, !PT ;  /* 0x00000004ff0b7212 */ /* 0x000fe400078e33ff */
[-C--:B------:R-:W-:Y:S01]  /*0a00*/  SHF.R.U32.HI R5, RZ, R26.reuse, R5 ;  /* 0x0000001aff057219 */ /* 0x080fe20000011605 */
[----:B------:R-:W0:Y:S01]  /*0a10*/  LDC R21, c[0x0][0x638] ;  /* 0x00018e00ff157b82 */ /* 0x000e220000000800 */
[----:B------:R-:W-:Y:S01]  /*0a20*/  SHF.L.U32 R10, R7, R26, RZ ;  /* 0x0000001a070a7219 */ /* 0x000fe200000006ff */
[----:B------:R-:W-:-:S06]  /*0a30*/  IMAD.MOV.U32 R4, RZ, RZ, R32 ;  /* 0x000000ffff047224 */ /* 0x000fcc00078e0020 */
[----:B------:R-:W0:Y:S01]  /*0a40*/  LDC R153, c[0x0][0x610] ;  /* 0x00018400ff997b82 */ /* 0x000e220000000800 */
[----:B---34-:R-:W-:Y:S05]  /*0a50*/  @!P0 BRA `(.L_x_6) ;  /* 0x0000000000288947 */ /* 0x018fea0003800000 */
[----:B------:R-:W3:Y:S02]  /*0a60*/  LDC R9, c[0x0][0x64c] ;  /* 0x00019300ff097b82 */ /* 0x000ee40000000800 */
[----:B---3--:R-:W-:-:S05]  /*0a70*/  IADD3 R9, P0, R32, R9, RZ ;  /* 0x0000000920097210 */ /* 0x008fca0007f1e0ff */
        /* <DEDUP_REMOVED lines=8> */
.L_x_6:
[----:B-1----:R-:W-:Y:S01]  /*0b00*/  SHF.R.U64 R4, R4, R15, R5 ;  /* 0x0000000f04047219 */ /* 0x002fe20000001205 */
[----:B--2---:R-:W-:Y:S01]  /*0b10*/  VIADD R5, R24, 0xffffffff ;  /* 0xffffffff18057836 */ /* 0x004fe20000000000 */
[----:B------:R-:W-:Y:S01]  /*0b20*/  LOP3.LUT R11, R30, R11, RZ, 0xc0, !PT ;  /* 0x0000000b1e0b7212 */ /* 0x000fe200078ec0ff */
[----:B------:R-:W-:Y:S02]  /*0b30*/  IMAD.MOV R12, RZ, RZ, -R12 ;  /* 0x000000ffff0c7224 */ /* 0x000fe400078e0a0c */
[----:B------:R-:W-:Y:S02]  /*0b40*/  IMAD.MOV R6, RZ, RZ, -R4 ;  /* 0x000000ffff067224 */ /* 0x000fe400078e0a04 */
[----:B------:R-:W-:Y:S01]  /*0b50*/  IMAD R11, R10, R4, R11 ;  /* 0x000000040a0b7224 */ /* 0x000fe200078e020b */
[----:B------:R-:W-:Y:S01]  /*0b60*/  LOP3.LUT R4, R20, R5, RZ, 0xc0, !PT ;  /* 0x0000000514047212 */ /* 0x000fe200078ec0ff */
[----:B------:R-:W-:Y:S02]  /*0b70*/  @P3 IMAD R0, R14, R12, R3 ;  /* 0x0000000c0e003224 */ /* 0x000fe400078e0203 */
[----:B0-----:R-:W-:-:S02]  /*0b80*/  IMAD R3, R6, R21, R32 ;  /* 0x0000001506037224 */ /* 0x001fc400078e0220 */
[----:B------:R-:W-:Y:S02]  /*0b90*/  IMAD R153, R11, R153, R0 ;  /* 0x000000990b997224 */ /* 0x000fe400078e0200 */
[----:B------:R-:W-:Y:S02]  /*0ba0*/  IMAD R4, R3, R24, R4 ;  /* 0x0000001803047224 */ /* 0x000fe400078e0204 */
[----:B------:R-:W-:-:S03]  /*0bb0*/  IMAD.MOV.U32 R0, RZ, RZ, 0x1 ;  /* 0x00000001ff007424 */ /* 0x000fc600078e00ff */
[----:B------:R-:W-:Y:S02]  /*0bc0*/  SEL R152, R4, R153, !P3 ;  /* 0x0000009904987207 */ /* 0x000fe40005800000 */
[----:B------:R-:W-:-:S07]  /*0bd0*/  SEL R153, R153, R4, !P3 ;  /* 0x0000000499997207 */ /* 0x000fce0005800000 */
.L_x_4:
[----:B------:R-:W-:-:S08]  /*0be0*/  NOP ;  /* 0x0000000000007918 */ /* 0x000fd00000000000 */
[----:B------:R-:W0:Y:S02]  /*0bf0*/  USETMAXREG.TRY_ALLOC.CTAPOOL UP0, 0xe8 ;  /* 0x000000e8000079c8 */ /* 0x000e240008000600 */
[----:B0-----:R-:W-:-:S13]  /*0c00*/  PLOP3.LUT P0, PT, PT, PT, UP0, 0x80, 0x0 ;  /* 0x000000000000781c */ /* 0x001fda0003f0f008 */
[----:B------:R-:W-:Y:S05]  /*0c10*/  @!P0 BRA `(.L_x_4) ;  /* 0xfffffffc00f08947 */ /* 0x000fea000383ffff */
[----:B------:R-:W-:Y:S01]  /*0c20*/  ULDC.64 UR4, c[0x0][0x598] ;  /* 0x0001660000047ab9 */ /* 0x000fe20000000a00 */
[----:B------:R-:W-:Y:S01]  /*0c30*/  ULDC.64 UR36, c[0x0][0x208] ;  /* 0x0000820000247ab9 */ /* 0x000fe20000000a00 */
[----:B------:R-:W-:-:S04]  /*0c40*/  ISETP.NE.U32.AND P0, PT, RZ, UR4, PT ;  /* 0x00000004ff007c0c */ /* 0x000fc8000bf05070 */
[----:B------:R-:W-:-:S13]  /*0c50*/  ISETP.NE.AND.EX P0, PT, RZ, UR5, PT, P0 ;  /* 0x00000005ff007c0c */ /* 0x000fda000bf05300 */
[----:B------:R-:W-:Y:S05]  /*0c60*/  @!P0 BRA `(.L_x_7) ;  /* 0x00000000001c8947 */ /* 0x000fea0003800000 */
[----:B------:R-:W0:Y:S02]  /*0c70*/  LDC.64 R4, c[0x0][0x598] ;  /* 0x00016600ff047b82 */ /* 0x000e240000000a00 */
[----:B0-----:R-:W2:Y:S02]  /*0c80*/  LDG.E.64 R4, desc[UR36][R4.64] ;  /* 0x0000002404047981 */ /* 0x001ea4000c1e1b00 */
[----:B--2---:R-:W-:-:S04]  /*0c90*/  ISETP.NE.U32.AND P0, PT, R4, RZ, PT ;  /* 0x000000ff0400720c */ /* 0x004fc80003f05070 */
[----:B------:R-:W-:-:S13]  /*0ca0*/  ISETP.NE.AND.EX P0, PT, R5, RZ, PT, P0 ;  /* 0x000000ff0500720c */ /* 0x000fda0003f05300 */
[----:B------:R-:W-:Y:S05]  /*0cb0*/  @!P0 BRA `(.L_x_7) ;  /* 0x0000000000088947 */ /* 0x000fea0003800000 */
[----:B------:R0:W5:Y:S01]  /*0cc0*/  LD.E R154, desc[UR36][R4.64] ;  /* 0x00000024049a7980 */ /* 0x000162000c101900 */
[----:B------:R-:W-:Y:S05]  /*0cd0*/  BRA `(.L_x_8) ;  /* 0x0000000000247947 */ /* 0x000fea0003800000 */
.L_x_7:
[----:B------:R-:W-:Y:S02]  /*0ce0*/  ULDC.64 UR4, c[0x0][0x588] ;  /* 0x0001620000047ab9 */ /* 0x000fe40000000a00 */
[----:B------:R-:W-:-:S04]  /*0cf0*/  ISETP.NE.U32.AND P0, PT, RZ, UR4, PT ;  /* 0x00000004ff007c0c */ /* 0x000fc8000bf05070 */
[----:B------:R-:W-:-:S13]  /*0d00*/  ISETP.NE.AND.EX P0, PT, RZ, UR5, PT, P0 ;  /* 0x00000005ff007c0c */ /* 0x000fda000bf05300 */
[----:B------:R-:W-:Y:S05]  /*0d10*/  @!P0 BRA `(.L_x_9) ;  /* 0x00000000000c8947 */ /* 0x000fea0003800000 */
[----:B------:R-:W0:Y:S02]  /*0d20*/  LDC.64 R154, c[0x0][0x588] ;  /* 0x00016200ff9a7b82 */ /* 0x000e240000000a00 */
[----:B0-----:R1:W5:Y:S01]  /*0d30*/  LDG.E R154, desc[UR36][R154.64] ;  /* 0x000000249a9a7981 */ /* 0x001362000c1e1900 */
[----:B------:R-:W-:Y:S05]  /*0d40*/  BRA `(.L_x_8) ;  /* 0x0000000000087947 */ /* 0x000fea0003800000 */
.L_x_9:
[----:B------:R-:W-:Y:S02]  /*0d50*/  ULDC UR4, c[0x0][0x580] ;  /* 0x0001600000047ab9 */ /* 0x000fe40000000800 */
[----:B------:R-:W-:-:S07]  /*0d60*/  IMAD.U32 R154, RZ, RZ, UR4 ;  /* 0x00000004ff9a7e24 */ /* 0x000fce000f8e00ff */
.L_x_8:
[----:B------:R-:W-:Y:S02]  /*0d70*/  ULDC.64 UR4, c[0x0][0x5a0] ;  /* 0x0001680000047ab9 */ /* 0x000fe40000000a00 */
[----:B------:R-:W-:-:S04]  /*0d80*/  ISETP.NE.U32.AND P0, PT, RZ, UR4, PT ;  /* 0x00000004ff007c0c */ /* 0x000fc8000bf05070 */
[----:B------:R-:W-:-:S13]  /*0d90*/  ISETP.NE.AND.EX P0, PT, RZ, UR5, PT, P0 ;  /* 0x00000005ff007c0c */ /* 0x000fda000bf05300 */
[----:B------:R-:W-:Y:S05]  /*0da0*/  @!P0 BRA `(.L_x_10) ;  /* 0x00000000001c8947 */ /* 0x000fea0003800000 */
[----:B0-----:R-:W0:Y:S02]  /*0db0*/  LDC.64 R4, c[0x0][0x5a0] ;  /* 0x00016800ff047b82 */ /* 0x001e240000000a00 */
[----:B0-----:R-:W2:Y:S02]  /*0dc0*/  LDG.E.64 R4, desc[UR36][R4.64] ;  /* 0x0000002404047981 */ /* 0x001ea4000c1e1b00 */
[----:B--2---:R-:W-:-:S04]  /*0dd0*/  ISETP.NE.U32.AND P0, PT, R4, RZ, PT ;  /* 0x000000ff0400720c */ /* 0x004fc80003f05070 */
[----:B------:R-:W-:-:S13]  /*0de0*/  ISETP.NE.AND.EX P0, PT, R5, RZ, PT, P0 ;  /* 0x000000ff0500720c */ /* 0x000fda0003f05300 */
[----:B------:R-:W-:Y:S05]  /*0df0*/  @!P0 BRA `(.L_x_10) ;  /* 0x0000000000088947 */ /* 0x000fea0003800000 */
[----:B-1----:R0:W5:Y:S01]  /*0e00*/  LD.E R155, desc[UR36][R4.64] ;  /* 0x00000024049b7980 */ /* 0x002162000c101900 */
[----:B------:R-:W-:Y:S05]  /*0e10*/  BRA `(.L_x_11) ;  /* 0x0000000000247947 */ /* 0x000fea0003800000 */
.L_x_10:
[----:B------:R-:W-:Y:S02]  /*0e20*/  ULDC.64 UR4, c[0x0][0x590] ;  /* 0x0001640000047ab9 */ /* 0x000fe40000000a00 */
[----:B------:R-:W-:-:S04]  /*0e30*/  ISETP.NE.U32.AND P0, PT, RZ, UR4, PT ;  /* 0x00000004ff007c0c */ /* 0x000fc8000bf05070 */
[----:B------:R-:W-:-:S13]  /*0e40*/  ISETP.NE.AND.EX P0, PT, RZ, UR5, PT, P0 ;  /* 0x00000005ff007c0c */ /* 0x000fda000bf05300 */
[----:B------:R-:W-:Y:S05]  /*0e50*/  @!P0 BRA `(.L_x_12) ;  /* 0x00000000000c8947 */ /* 0x000fea0003800000 */
[----:B0-----:R-:W1:Y:S02]  /*0e60*/  LDC.64 R4, c[0x0][0x590] ;  /* 0x00016400ff047b82 */ /* 0x001e640000000a00 */
[----:B-1----:R1:W5:Y:S01]  /*0e70*/  LDG.E R155, desc[UR36][R4.64] ;  /* 0x00000024049b7981 */ /* 0x002362000c1e1900 */
[----:B------:R-:W-:Y:S05]  /*0e80*/  BRA `(.L_x_11) ;  /* 0x0000000000087947 */ /* 0x000fea0003800000 */
.L_x_12:
[----:B------:R-:W-:Y:S02]  /*0e90*/  ULDC UR4, c[0x0][0x584] ;  /* 0x0001610000047ab9 */ /* 0x000fe40000000800 */
[----:B-1----:R-:W-:-:S07]  /*0ea0*/  IMAD.U32 R155, RZ, RZ, UR4 ;  /* 0x00000004ff9b7e24 */ /* 0x002fce000f8e00ff */
.L_x_11:
[----:B------:R-:W-:-:S13]  /*0eb0*/  LOP3.LUT P0, RZ, R0, 0xff, RZ, 0xc0, !PT ;  /* 0x000000ff00ff7812 */ /* 0x000fda000780c0ff */
[----:B------:R-:W-:Y:S05]  /*0ec0*/  @!P0 EXIT ;  /* 0x000000000000894d */ /* 0x000fea0003800000 */
[----:B------:R-:W-:Y:S01]  /*0ed0*/  ULDC UR4, c[0x0][0x28c] ;  /* 0x0000a30000047ab9 */ /* 0x000fe20000000800 */
[----:B------:R-:W-:Y:S01]  /*0ee0*/  LOP3.LUT R160, R19, 0x1, RZ, 0xfc, !PT ;  /* 0x0000000113a07812 */ /* 0x000fe200078efcff */
[----:B------:R-:W-:Y:S01]  /*0ef0*/  UIADD3 UR4, UR4, 0x7f, URZ ;  /* 0x0000007f04047890 */ /* 0x000fe2000fffe03f */
[----:B------:R-:W-:Y:S01]  /*0f00*/  UMOV UR38, URZ ;  /* 0x0000003f00267c82 */ /* 0x000fe20008000000 */
[----:B------:R-:W-:Y:S02]  /*0f10*/  UMOV UR39, URZ ;  /* 0x0000003f00277c82 */ /* 0x000fe40008000000 */
[----:B------:R-:W-:-:S04]  /*0f20*/  USHF.R.S32.HI UR5, URZ, 0x1f, UR4 ;  /* 0x0000001f3f057899 */ /* 0x000fc80008011404 */
[----:B------:R-:W-:-:S04]  /*0f30*/  ULEA.HI UR5, UR5, UR4, URZ, 0x7 ;  /* 0x0000000405057291 */ /* 0x000fc8000f8f383f */
[----:B------:R-:W-:-:S12]  /*0f40*/  USHF.R.S32.HI UR40, URZ, 0x7, UR5 ;  /* 0x000000073f287899 */ /* 0x000fd80008011405 */
.L_x_286:
[----:B------:R-:W-:Y:S01]  /*0f50*/  LOP3.LUT R0, R18, 0x80, RZ, 0xc0, !PT ;  /* 0x0000008012007812 */ /* 0x000fe200078ec0ff */
[----:B--2---:R-:W2:Y:S01]  /*0f60*/  S2UR UR7, SR_CgaCtaId ;  /* 0x00000000000779c3 */ /* 0x004ea20000008800 */
[----:B------:R-:W-:Y:S02]  /*0f70*/  UMOV UR6, 0x400 ;  /* 0x0000040000067882 */ /* 0x000fe40000000000 */
[----:B------:R-:W-:-:S06]  /*0f80*/  SHF.R.U32.HI R0, RZ, 0x7, R0 ;  /* 0x00000007ff007819 */ /* 0x000fcc0000011600 */
[----:B---3--:R-:W3:Y:S01]  /*0f90*/  SHFL.IDX PT, R0, R0, RZ, 0x1f ;  /* 0x00001fff00007589 */ /* 0x008ee200000e0000 */
[----:B--2---:R-:W-:Y:S01]  /*0fa0*/  ULEA UR42, UR7, UR6, 0x18 ;  /* 0x00000006072a7291 */ /* 0x004fe2000f8ec03f */
[----:B---3--:R-:W-:-:S13]  /*0fb0*/  R2UR UR4, R0 ;  /* 0x00000000000472ca */ /* 0x008fda00000e0000 */
[----:B------:R-:W-:-:S04]  /*0fc0*/  ULEA.HI UR5, UR4, UR4, URZ, 0x1 ;  /* 0x0000000404057291 */ /* 0x000fc8000f8f083f */
[----:B------:R-:W-:-:S04]  /*0fd0*/  ULOP3.LUT UR5, UR5, 0x7fffe, URZ, 0xc0, !UPT ;  /* 0x0007fffe05057892 */ /* 0x000fc8000f8ec03f */
[----:B------:R-:W-:-:S03]  /*0fe0*/  UIADD3 UR5, UR4, -UR5, URZ ;  /* 0x8000000504057290 */ /* 0x000fc6000fffe03f */
[----:B------:R-:W-:Y:S01]  /*0ff0*/  ULDC UR4, c[0x0][0x28c] ;  /* 0x0000a30000047ab9 */ /* 0x000fe20000000800 */
[----:B------:R-:W-:Y:S01]  /*1000*/  ULEA UR5, UR5, UR42, 0xd ;  /* 0x0000002a05057291 */ /* 0x000fe2000f8e683f */
[----:B------:R-:W-:-:S03]  /*1010*/  ISETP.LT.AND P0, PT, RZ, UR4, PT ;  /* 0x00000004ff007c0c */ /* 0x000fc6000bf01270 */
[----:B------:R-:W-:-:S04]  /*1020*/  UIADD3 UR5, UR5, 0x100, URZ ;  /* 0x0000010005057890 */ /* 0x000fc8000fffe03f */
[----:B------:R-:W-:-:S04]  /*1030*/  USHF.R.U32.HI UR5, URZ, 0x4, UR5 ;  /* 0x000000043f057899 */ /* 0x000fc80008011605 */
[----:B------:R-:W-:Y:S02]  /*1040*/  ULOP3.LUT UR41, UR5, 0x3fff, URZ, 0xc0, !UPT ;  /* 0x00003fff05297892 */ /* 0x000fe4000f8ec03f */
[----:B-1--4-:R-:W-:Y:S10]  /*1050*/  @P0 BRA `(.L_x_13) ;  /* 0x0000000000400947 */ /* 0x012ff40003800000 */
[----:B------:R-:W-:Y:S01]  /*1060*/  MOV R0, 0x0 ;  /* 0x0000000000007802 */ /* 0x000fe20000000f00 */
[----:B------:R-:W-:Y:S01]  /*1070*/  ULDC.64 UR4, c[0x4][0x68] ;  /* 0x01001a0000047ab9 */ /* 0x000fe20000000a00 */
[----:B------:R-:W-:Y:S01]  /*1080*/  ULDC.64 UR6, c[0x4][0x8] ;  /* 0x0100020000067ab9 */ /* 0x000fe20000000a00 */
[----:B01----:R-:W-:Y:S01]  /*1090*/  IMAD.U32 R4, RZ, RZ, UR4 ;  /* 0x00000004ff047e24 */ /* 0x003fe2000f8e00ff */
[----:B------:R0:W1:Y:S01]  /*10a0*/  LDC.64 R14, c[0x4][R0] ;  /* 0x01000000000e7b82 */ /* 0x0000620000000a00 */
[----:B------:R-:W-:Y:S01]  /*10b0*/  IMAD.U32 R5, RZ, RZ, UR5 ;  /* 0x00000005ff057e24 */ /* 0x000fe2000f8e00ff */
[----:B------:R-:W-:Y:S01]  /*10c0*/  ULDC.64 UR4, c[0x4][0x70] ;  /* 0x01001c0000047ab9 */ /* 0x000fe20000000a00 */
[----:B------:R-:W-:Y:S02]  /*10d0*/  IMAD.U32 R10, RZ, RZ, UR6 ;  /* 0x00000006ff0a7e24 */ /* 0x000fe4000f8e00ff */
[----:B------:R-:W-:Y:S02]  /*10e0*/  IMAD.U32 R6, RZ, RZ, UR4 ;  /* 0x00000004ff067e24 */ /* 0x000fe4000f8e00ff */
[----:B------:R-:W-:-:S02]  /*10f0*/  IMAD.U32 R7, RZ, RZ, UR5 ;  /* 0x00000005ff077e24 */ /* 0x000fc4000f8e00ff */
[----:B------:R-:W-:Y:S02]  /*1100*/  IMAD.U32 R11, RZ, RZ, UR7 ;  /* 0x00000007ff0b7e24 */ /* 0x000fe4000f8e00ff */
[----:B------:R-:W-:Y:S02]  /*1110*/  IMAD.MOV.U32 R8, RZ, RZ, 0x1e1 ;  /* 0x000001e1ff087424 */ /* 0x000fe400078e00ff */
[----:B------:R-:W-:Y:S02]  /*1120*/  IMAD.MOV.U32 R12, RZ, RZ, 0x1 ;  /* 0x00000001ff0c7424 */ /* 0x000fe400078e00ff */
[----:B0-----:R-:W-:-:S07]  /*1130*/  IMAD.MOV.U32 R13, RZ, RZ, RZ ;  /* 0x000000ffff0d7224 */ /* 0x001fce00078e00ff */
[----:B------:R-:W-:-:S07]  /*1140*/  LEPC R20, `(.L_x_13) ;  /* 0x000000001014794e */ /* 0x000fce0000000000 */
[----:B-1---5:R-:W-:Y:S05]  /*1150*/  CALL.ABS.NOINC R14 ;  /* 0x000000000e007343 */ /* 0x022fea0003c00000 */
.L_x_13:
[----:B------:R-:W-:-:S13]  /*1160*/  ISETP.NE.AND P0, PT, R160, 0x3, PT ;  /* 0x00000003a000780c */ /* 0x000fda0003f05270 */
[----:B------:R-:W-:Y:S05]  /*1170*/  @!P0 BRA `(.L_x_14) ;  /* 0x0000000000048947 */ /* 0x000fea0003800000 */
[----:B------:R-:W-:Y:S01]  /*1180*/  BPT.TRAP 0x1 ;  /* 0x000000040000795c */ /* 0x000fe20000300000 */
.L_x_14:
[----:B------:R-:W-:Y:S02]  /*1190*/  IMAD.U32 R3, RZ, RZ, UR39 ;  /* 0x00000027ff037e24 */ /* 0x000fe4000f8e00ff */
[----:B------:R-:W-:-:S03]  /*11a0*/  IMAD.U32 R0, RZ, RZ, UR38 ;  /* 0x00000026ff007e24 */ /* 0x000fc6000f8e00ff */
[----:B------:R-:W-:Y:S02]  /*11b0*/  LEA R3, R3, UR42, 0x3 ;  /* 0x0000002a03037c11 */ /* 0x000fe4000f8e18ff */
[----:B------:R-:W-:-:S04]  /*11c0*/  SHF.L.U32 R0, R0, 0x1f, RZ ;  /* 0x0000001f00007819 */ /* 0x000fc800000006ff */
[----:B------:R2:W3:Y:S01]  /*11d0*/  SYNCS.PHASECHK.TRANS64.TRYWAIT P1, [R3+URZ], R0 ;  /* 0x00000000030075a7 */ /* 0x0004e2000802017f */
[----:B------:R-:W-:Y:S05]  /*11e0*/  @!P0 BRA `(.L_x_15) ;  /* 0x0000000000048947 */ /* 0x000fea0003800000 */
[----:B------:R-:W-:Y:S01]  /*11f0*/  BPT.TRAP 0x1 ;  /* 0x000000040000795c */ /* 0x000fe20000300000 */
.L_x_15:
[----:B---3--:R-:W-:Y:S05]  /*1200*/  @P1 BRA `(.L_x_16) ;  /* 0x0000000000081947 */ /* 0x008fea0003800000 */
[----:B------:R-:W3:Y:S02]  /*1210*/  SYNCS.PHASECHK.TRANS64.TRYWAIT P1, [R3+URZ], R0 ;  /* 0x00000000030075a7 */ /* 0x000ee4000802017f */
[----:B---3--:R-:W-:Y:S05]  /*1220*/  @!P1 BRA `(.L_x_17) ;  /* 0x000000b000909947 */ /* 0x008fea0003800000 */
.L_x_16:
[----:B------:R-:W-:-:S04]  /*1230*/  UISETP.LT.AND UP0, UPT, UR40, 0x1, UPT ;  /* 0x000000012800788c */ /* 0x000fc8000bf01270 */
[----:B------:R-:W-:-:S04]  /*1240*/  USEL UR4, UR40, 0x1, UP0 ;  /* 0x0000000128047887 */ /* 0x000fc80008000000 */
[----:B------:R-:W-:-:S06]  /*1250*/  UIADD3 UR4, UR40, -UR4, URZ ;  /* 0x8000000428047290 */ /* 0x000fcc000fffe03f */
[----:B--23--:R-:W-:Y:S01]  /*1260*/  IMAD.U32 R0, RZ, RZ, UR4 ;  /* 0x00000004ff007e24 */ /* 0x00cfe2000f8e00ff */
[----:B------:R-:W-:Y:S05]  /*1270*/  WARPSYNC.ALL ;  /* 0x0000000000007948 */ /* 0x000fea0003800000 */
[----:B------:R-:W-:Y:S01]  /*1280*/  ISETP.GE.AND P1, PT, R0, 0x1, PT ;  /* 0x000000010000780c */ /* 0x000fe20003f26270 */
[----:B------:R-:W-:Y:S01]  /*1290*/  UIADD3 UR4, UR42, 0x50100, URZ ;  /* 0x000501002a047890 */ /* 0x000fe2000fffe03f */
[----:B------:R-:W-:Y:S01]  /*12a0*/  WARPGROUP.ARRIVE ;  /* 0x00000000000079c5 */ /* 0x000fe20000000000 */
[----:B------:R-:W-:Y:S01]  /*12b0*/  UMOV UR9, 0x40000040 ;  /* 0x4000004000097882 */ /* 0x000fe20000000000 */
[----:B------:R-:W-:Y:S01]  /*12c0*/  UMOV UR11, 0x40000040 ;  /* 0x40000040000b7882 */ /* 0x000fe20000000000 */
[----:B------:R-:W-:Y:S01]  /*12d0*/  USHF.R.U32.HI UR4, URZ, 0x4, UR4 ;  /* 0x000000043f047899 */ /* 0x000fe20008011604 */
[----:B------:R-:W-:Y:S01]  /*12e0*/  UMOV UR13, 0x40000040 ;  /* 0x40000040000d7882 */ /* 0x000fe20000000000 */
[----:B------:R-:W-:-:S02]  /*12f0*/  UMOV UR15, 0x40000040 ;  /* 0x40000040000f7882 */ /* 0x000fc40000000000 */
[----:B------:R-:W-:Y:S02]  /*1300*/  ULOP3.LUT UR5, UR4, 0x3fff, URZ, 0xc0, !UPT ;  /* 0x00003fff04057892 */ /* 0x000fe4000f8ec03f */
[----:B------:R-:W-:Y:S02]  /*1310*/  ULOP3.LUT UR4, UR41, 0x10000, URZ, 0xfc, !UPT ;  /* 0x0001000029047892 */ /* 0x000fe4000f8efc3f */
[----:B------:R-:W-:Y:S02]  /*1320*/  ULOP3.LUT UR5, UR5, 0x10000, URZ, 0xfc, !UPT ;  /* 0x0001000005057892 */ /* 0x000fe4000f8efc3f */
[----:B------:R-:W-:Y:S02]  /*1330*/  ULEA UR8, UR39, UR4, 0xc ;  /* 0x0000000427087291 */ /* 0x000fe4000f8e603f */
[----:B------:R-:W-:Y:S02]  /*1340*/  ULEA UR6, UR39, UR5, 0xd ;  /* 0x0000000527067291 */ /* 0x000fe4000f8e683f */
[----:B------:R-:W-:-:S02]  /*1350*/  UIADD3 UR12, UR8, 0x2, URZ ;  /* 0x00000002080c7890 */ /* 0x000fc4000fffe03f */
[----:B------:R-:W-:-:S03]  /*1360*/  UIADD3 UR14, UR6, 0x2, URZ ;  /* 0x00000002060e7890 */ /* 0x000fc6000fffe03f */
[----:B------:R-:W-:Y:S02]  /*1370*/  UMOV UR10, UR6 ;  /* 0x00000006000a7c82 */ /* 0x000fe40008000000 */
[----:B------:R-:W-:Y:S01]  /*1380*/  HGMMA.64x256x8.F32.TF32 R24, gdesc[UR8], RZ, !UPT, gsb0 ;  /* 0x07e00000081879f0 */ /* 0x000fe2000c0028ff */
[----:B------:R-:W-:Y:S01]  /*1390*/  UIADD3 UR10, UR6, 0x1806, URZ ;  /* 0x00001806060a7890 */ /* 0x000fe2000fffe03f */
[----:B------:R-:W-:Y:S01]  /*13a0*/  UMOV UR9, 0x40000040 ;  /* 0x4000004000097882 */ /* 0x000fe20000000000 */
[----:B------:R-:W-:Y:S01]  /*13b0*/  UMOV UR11, 0x40000040 ;  /* 0x40000040000b7882 */ /* 0x000fe20000000000 */
[----:B------:R-:W-:Y:S02]  /*13c0*/  WARPGROUP.DEPBAR.LE gsb0, 0x0 ;  /* 0x00008000000079c5 */ /* 0x000fe40000010000 */
[----:B------:R-:W-:-:S15]  /*13d0*/  WARPGROUP.ARRIVE ;  /* 0x00000000000079c5 */ /* 0x000fde0000000000 */
[----:B------:R-:W-:-:S07]  /*13e0*/  NOP ;  /* 0x0000000000007918 */ /* 0x000fce0000000000 */
[----:B------:R-:W-:Y:S01]  /*13f0*/  HGMMA.64x256x8.F32.TF32 R24, gdesc[UR12], R24, gsb0 ;  /* 0x07e000000c1879f0 */ /* 0x000fe20008002818 */
[----:B------:R-:W-:Y:S02]  /*1400*/  UIADD3 UR12, UR8, 0x4, URZ ;  /* 0x00000004080c7890 */ /* 0x000fe4000fffe03f */
[----:B------:R-:W-:Y:S01]  /*1410*/  UIADD3 UR14, UR6, 0x4, URZ ;  /* 0x00000004060e7890 */ /* 0x000fe2000fffe03f */
[----:B------:R-:W-:Y:S01]  /*1420*/  UMOV UR13, 0x40000040 ;  /* 0x40000040000d7882 */ /* 0x000fe20000000000 */
[----:B------:R-:W-:Y:S01]  /*1430*/  UMOV UR15, 0x40000040 ;  /* 0x40000040000f7882 */ /* 0x000fe20000000000 */
[----:B------:R-:W-:Y:S02]  /*1440*/  WARPGROUP.DEPBAR.LE gsb0, 0x0 ;  /* 0x00008000000079c5 */ /* 0x000fe40000010000 */
[----:B------:R-:W-:-:S15]  /*1450*/  WARPGROUP.ARRIVE ;  /* 0x00000000000079c5 */ /* 0x000fde0000000000 */
[----:B------:R-:W-:-:S05]  /*1460*/  NOP ;  /* 0x0000000000007918 */ /* 0x000fca0000000000 */
        /* <DEDUP_REMOVED lines=93> */
[----:B------:R-:W-:Y:S01]  /*1a40*/  UIADD3 UR8, UR8, 0xc06, URZ ;  /* 0x00000c0608087890 */ /* 0x000fe2000fffe03f */
[----:B------:R-:W-:Y:S02]  /*1a50*/  WARPGROUP.DEPBAR.LE gsb0, 0x0 ;  /* 0x00008000000079c5 */ /* 0x000fe40000010000 */
[----:B------:R-:W-:-:S15]  /*1a60*/  WARPGROUP.ARRIVE ;  /* 0x00000000000079c5 */ /* 0x000fde0000000000 */
[----:B------:R-:W-:-:S04]  /*1a70*/  NOP ;  /* 0x0000000000007918 */ /* 0x000fc80000000000 */
[----:B------:R-:W-:Y:S03]  /*1a80*/  HGMMA.64x256x8.F32.TF32 R24, gdesc[UR12], R24, gsb0 ;  /* 0x07e000000c1879f0 */ /* 0x000fe60008002818 */
[----:B------:R-:W-:Y:S02]  /*1a90*/  WARPGROUP.DEPBAR.LE gsb0, 0x0 ;  /* 0x00008000000079c5 */ /* 0x000fe40000010000 */
[----:B------:R-:W-:-:S15]  /*1aa0*/  WARPGROUP.ARRIVE ;  /* 0x00000000000079c5 */ /* 0x000fde0000000000 */
[----:B------:R-:W-:-:S08]  /*1ab0*/  NOP ;  /* 0x0000000000007918 */ /* 0x000fd00000000000 */
[----:B------:R-:W-:Y:S03]  /*1ac0*/  HGMMA.64x256x8.F32.TF32 R24, gdesc[UR8], R24, gsb0 ;  /* 0x07e00000081879f0 */ /* 0x000fe60008002818 */
[----:B------:R-:W-:Y:S02]  /*1ad0*/  WARPGROUP.DEPBAR.LE gsb0, 0x0 ;  /* 0x00008000000079c5 */ /* 0x000fe40000010000 */
[----:B------:R-:W-:Y:S05]  /*1ae0*/  @!P1 BRA `(.L_x_18) ;  /* 0x0000000800a49947 */ /* 0x000fea0003800000 */
[----:B------:R-:W-:-:S04]  /*1af0*/  UIADD3 UR6, UR39, 0x1, URZ ;  /* 0x0000000127067890 */ /* 0x000fc8000fffe03f */
[----:B------:R-:W-:-:S04]  /*1b00*/  UISETP.NE.AND UP0, UPT, UR6, 0x5, UPT ;  /* 0x000000050600788c */ /* 0x000fc8000bf05270 */
[----:B------:R-:W-:Y:S02]  /*1b10*/  USEL UR7, URZ, 0x1, UP0 ;  /* 0x000000013f077887 */ /* 0x000fe40008000000 */
[----:B------:R-:W-:Y:S02]  /*1b20*/  USEL UR6, UR6, URZ, UP0 ;  /* 0x0000003f06067287 */ /* 0x000fe40008000000 */
[----:B------:R-:W-:-:S06]  /*1b30*/  ULOP3.LUT UR7, UR38, UR7, URZ, 0x3c, !UPT ;  /* 0x0000000726077292 */ /* 0x000fcc000f8e3c3f */
[----:B01----:R-:W-:Y:S01]  /*1b40*/  IMAD.U32 R5, RZ, RZ, UR7 ;  /* 0x00000007ff057e24 */ /* 0x003fe2000f8e00ff */
[----:B------:R-:W-:-:S06]  /*1b50*/  UMOV UR7, UR39 ;  /* 0x0000002700077c82 */ /* 0x000fcc0008000000 */
.L_x_25:
[----:B01----:R-:W-:Y:S05]  /*1b60*/  @!P0 BRA `(.L_x_19) ;  /* 0x0000000000048947 */ /* 0x003fea0003800000 */
[----:B------:R-:W-:Y:S01]  /*1b70*/  BPT.TRAP 0x1 ;  /* 0x000000040000795c */ /* 0x000fe20000300000 */
.L_x_19:
[----:B------:R-:W0:Y:S01]  /*1b80*/  S2UR UR9, SR_CgaCtaId ;  /* 0x00000000000979c3 */ /* 0x000e220000008800 */
[----:B------:R-:W-:Y:S01]  /*1b90*/  UMOV UR8, 0x400 ;  /* 0x0000040000087882 */ /* 0x000fe20000000000 */
[----:B------:R-:W-:Y:S01]  /*1ba0*/  SHF.L.U32 R3, R5, 0x1f, RZ ;  /* 0x0000001f05037819 */ /* 0x000fe200000006ff */
[----:B0-----:R-:W-:-:S04]  /*1bb0*/  ULEA UR8, UR9, UR8, 0x18 ;  /* 0x0000000809087291 */ /* 0x001fc8000f8ec03f */
[----:B------:R-:W-:-:S09]  /*1bc0*/  ULEA UR9, UR6, UR8, 0x3 ;  /* 0x0000000806097291 */ /* 0x000fd2000f8e183f */
[----:B------:R0:W1:Y:S01]  /*1bd0*/  SYNCS.PHASECHK.TRANS64.TRYWAIT P1, [UR9], R3 ;  /* 0x00000003ff0075a7 */ /* 0x0000620008020149 */
[----:B------:R-:W-:Y:S05]  /*1be0*/  @!P0 BRA `(.L_x_20) ;  /* 0x0000000000048947 */ /* 0x000fea0003800000 */
[----:B------:R-:W-:Y:S01]  /*1bf0*/  BPT.TRAP 0x1 ;  /* 0x000000040000795c */ /* 0x000fe20000300000 */
.L_x_20:
[----:B-1----:R-:W-:Y:S05]  /*1c00*/  @P1 BRA `(.L_x_21) ;  /* 0x0000000000081947 */ /* 0x002fea0003800000 */
[----:B------:R-:W1:Y:S02]  /*1c10*/  SYNCS.PHASECHK.TRANS64.TRYWAIT P1, [UR9], R3 ;  /* 0x00000003ff0075a7 */ /* 0x000e640008020149 */
[----:B-1----:R-:W-:Y:S05]  /*1c20*/  @!P1 BRA `(.L_x_22) ;  /* 0x000000a800249947 */ /* 0x002fea0003800000 */
.L_x_21:
[----:B------:R-:W-:Y:S01]  /*1c30*/  ULEA UR12, UR6, UR5, 0xd ;  /* 0x00000005060c7291 */ /* 0x000fe2000f8e683f */
[----:B------:R-:W-:Y:S01]  /*1c40*/  WARPGROUP.ARRIVE ;  /* 0x00000000000079c5 */ /* 0x000fe20000000000 */
[----:B------:R-:W-:Y:S01]  /*1c50*/  ULEA UR10, UR6, UR4, 0xc ;  /* 0x00000004060a7291 */ /* 0x000fe2000f8e603f */
[----:B------:R-:W-:Y:S01]  /*1c60*/  UMOV UR19, 0x40000040 ;  /* 0x4000004000137882 */ /* 0x000fe20000000000 */
[----:B------:R-:W-:Y:S01]  /*1c70*/  UMOV UR17, 0x40000040 ;  /* 0x4000004000117882 */ /* 0x000fe20000000000 */
[----:B------:R-:W-:Y:S02]  /*1c80*/  UIADD3 UR14, UR12, 0x1806, URZ ;  /* 0x000018060c0e7890 */ /* 0x000fe4000fffe03f */
[----:B------:R-:W-:Y:S02]  /*1c90*/  UMOV UR18, UR12 ;  /* 0x0000000c00127c82 */ /* 0x000fe40008000000 */
[----:B------:R-:W-:Y:S01]  /*1ca0*/  UMOV UR16, UR10 ;  /* 0x0000000a00107c82 */ /* 0x000fe20008000000 */
[----:B------:R-:W-:Y:S01]  /*1cb0*/  UMOV UR15, 0x40000040 ;  /* 0x40000040000f7882 */ /* 0x000fe20000000000 */
[----:B------:R-:W-:Y:S01]  /*1cc0*/  HGMMA.64x256x8.F32.TF32 R24, gdesc[UR16], R24, gsb0 ;  /* 0x07e00000101879f0 */ /* 0x000fe20008002818 */
[----:B------:R-:W-:-:S02]  /*1cd0*/  UIADD3 UR18, UR12, 0x2, URZ ;  /* 0x000000020c127890 */ /* 0x000fc4000fffe03f */
[----:B------:R-:W-:Y:S01]  /*1ce0*/  UIADD3 UR16, UR10, 0x2, URZ ;  /* 0x000000020a107890 */ /* 0x000fe2000fffe03f */
[----:B------:R-:W-:Y:S01]  /*1cf0*/  UMOV UR19, 0x40000040 ;  /* 0x4000004000137882 */ /* 0x000fe20000000000 */
[----:B------:R-:W-:Y:S01]  /*1d00*/  UMOV UR17, 0x40000040 ;  /* 0x4000004000117882 */ /* 0x000fe20000000000 */
[----:B------:R-:W-:Y:S01]  /*1d10*/  UMOV UR13, 0x40000040 ;  /* 0x40000040000d7882 */ /* 0x000fe20000000000 */
[----:B------:R-:W-:Y:S02]  /*1d20*/  WARPGROUP.DEPBAR.LE gsb0, 0x0 ;  /* 0x00008000000079c5 */ /* 0x000fe40000010000 */
[----:B------:R-:W-:-:S15]  /*1d30*/  WARPGROUP.ARRIVE ;  /* 0x00000000000079c5 */ /* 0x000fde0000000000 */
[----:B------:R-:W-:-:S04]  /*1d40*/  NOP ;  /* 0x0000000000007918 */ /* 0x000fc80000000000 */
        /* <DEDUP_REMOVED lines=112> */
[----:B------:R-:W-:Y:S01]  /*2450*/  BPT.TRAP 0x1 ;  /* 0x000000040000795c */ /* 0x000fe20000300000 */
.L_x_23:
[----:B------:R-:W-:Y:S01]  /*2460*/  ULEA UR8, UR7, UR8, 0x3 ;  /* 0x0000000807087291 */ /* 0x000fe2000f8e183f */
[----:B------:R-:W-:-:S03]  /*2470*/  ISETP.GT.U32.AND P1, PT, R19, 0x1, PT ;  /* 0x000000011300780c */ /* 0x000fc60003f24070 */
[----:B------:R-:W-:-:S04]  /*2480*/  UIADD3 UR8, UR8, 0x28, URZ ;  /* 0x0000002808087890 */ /* 0x000fc8000fffe03f */
[----:B------:R-:W-:-:S09]  /*2490*/  UPRMT UR8, URZ, 0x654, UR8 ;  /* 0x000006543f087896 */ /* 0x000fd20008000008 */
[----:B------:R-:W-:Y:S01]  /*24a0*/  SYNCS.ARRIVE.TRANS64.RED.A1T0 RZ, [UR8], RZ ;  /* 0x000000ffffff79a7 */ /* 0x000fe20008100408 */
[----:B------:R-:W-:Y:S05]  /*24b0*/  @P1 BRA `(.L_x_24) ;  /* 0x0000000000041947 */ /* 0x000fea0003800000 */
[----:B------:R-:W-:Y:S01]  /*24c0*/  BPT.TRAP 0x1 ;  /* 0x000000040000795c */ /* 0x000fe20000300000 */
.L_x_24:
[----:B------:R-:W-:Y:S01]  /*24d0*/  UIADD3 UR6, UR6, 0x1, URZ ;  /* 0x0000000106067890 */ /* 0x000fe2000fffe03f */
[C---:B------:R-:W-:Y:S01]  /*24e0*/  ISETP.GT.AND P1, PT, R0.reuse, 0x1, PT ;  /* 0x000000010000780c */ /* 0x040fe20003f24270 */
[----:B------:R-:W-:Y:S01]  /*24f0*/  UIADD3 UR7, UR7, 0x1, URZ ;  /* 0x0000000107077890 */ /* 0x000fe2000fffe03f */
[----:B------:R-:W-:Y:S01]  /*2500*/  VIADD R0, R0, 0xffffffff ;  /* 0xffffffff00007836 */ /* 0x000fe20000000000 */
[----:B------:R-:W-:Y:S02]  /*2510*/  UISETP.NE.AND UP0, UPT, UR6, 0x5, UPT ;  /* 0x000000050600788c */ /* 0x000fe4000bf05270 */
[----:B------:R-:W-:Y:S02]  /*2520*/  UISETP.NE.AND UP1, UPT, UR7, 0x5, UPT ;  /* 0x000000050700788c */ /* 0x000fe4000bf25270 */
[----:B------:R-:W-:Y:S02]  /*2530*/  USEL UR8, URZ, 0x1, UP0 ;  /* 0x000000013f087887 */ /* 0x000fe40008000000 */
[----:B------:R-:W-:-:S02]  /*2540*/  USEL UR6, UR6, URZ, UP0 ;  /* 0x0000003f06067287 */ /* 0x000fc40008000000 */
[----:B------:R-:W-:Y:S02]  /*2550*/  USEL UR7, UR7, URZ, UP1 ;  /* 0x0000003f07077287 */ /* 0x000fe40008800000 */
[----:B------:R-:W-:Y:S01]  /*2560*/  LOP3.LUT R5, R5, UR8, RZ, 0x3c, !PT ;  /* 0x0000000805057c12 */ /* 0x000fe2000f8e3cff */
[----:B------:R-:W-:Y:S09]  /*2570*/  @P1 BRA `(.L_x_25) ;  /* 0xfffffff400781947 */ /* 0x000ff2000383ffff */
.L_x_18:
[----:B------:R-:W2:Y:S02]  /*2580*/  LDC R0, c[0x0][0x28c] ;  /* 0x0000a300ff007b82 */ /* 0x000ea40000000800 */
[----:B--2---:R-:W-:-:S13]  /*2590*/  ISETP.GE.AND P1, PT, R0, 0x1, PT ;  /* 0x000000010000780c */ /* 0x004fda0003f26270 */
[----:B------:R-:W-:Y:S05]  /*25a0*/  @!P1 BRA `(.L_x_26) ;  /* 0x0000000000489947 */ /* 0x000fea0003800000 */
[----:B------:R-:W-:Y:S05]  /*25b0*/  @!P0 BRA `(.L_x_27) ;  /* 0x0000000000048947 */ /* 0x000fea0003800000 */
[----:B------:R-:W-:Y:S01]  /*25c0*/  BPT.TRAP 0x1 ;  /* 0x000000040000795c */ /* 0x000fe20000300000 */
.L_x_27:
[----:B------:R-:W2:Y:S01]  /*25d0*/  S2UR UR7, SR_CgaCtaId ;  /* 0x00000000000779c3 */ /* 0x000ea20000008800 */
[----:B------:R-:W-:Y:S01]  /*25e0*/  UISETP.LT.AND UP0, UPT, UR40, 0x1, UPT ;  /* 0x000000012800788c */ /* 0x000fe2000bf01270 */
[----:B------:R-:W-:-:S03]  /*25f0*/  ISETP.GT.U32.AND P0, PT, R19, 0x1, PT ;  /* 0x000000011300780c */ /* 0x000fc60003f04070 */
[----:B------:R-:W-:-:S04]  /*2600*/  USEL UR6, UR40, 0x1, UP0 ;  /* 0x0000000128067887 */ /* 0x000fc80008000000 */
[----:B------:R-:W-:-:S04]  /*2610*/  UIADD3 UR6, UR39, UR40, -UR6 ;  /* 0x0000002827067290 */ /* 0x000fc8000fffe806 */
[----:B------:R-:W-:-:S04]  /*2620*/  UIMAD.WIDE.U32 UR4, UR6, -0x33333333, URZ ;  /* 0xcccccccd060478a5 */ /* 0x000fc8000f8e003f */
[----:B------:R-:W-:-:S03]  /*2630*/  USHF.R.U32.HI UR4, URZ, 0x2, UR5 ;  /* 0x000000023f047899 */ /* 0x000fc60008011605 */
[----:B------:R-:W-:Y:S01]  /*2640*/  UMOV UR5, 0x400 ;  /* 0x0000040000057882 */ /* 0x000fe20000000000 */
[----:B------:R-:W-:Y:S02]  /*2650*/  UIMAD UR6, UR4, -0x5, UR6 ;  /* 0xfffffffb040678a4 */ /* 0x000fe4000f8e0206 */
[----:B--2---:R-:W-:-:S04]  /*2660*/  ULEA UR5, UR7, UR5, 0x18 ;  /* 0x0000000507057291 */ /* 0x004fc8000f8ec03f */
[----:B------:R-:W-:-:S04]  /*2670*/  ULEA UR6, UR6, UR5, 0x3 ;  /* 0x0000000506067291 */ /* 0x000fc8000f8e183f */
[----:B------:R-:W-:-:S04]  /*2680*/  UIADD3 UR6, UR6, 0x28, URZ ;  /* 0x0000002806067890 */ /* 0x000fc8000fffe03f */
[----:B------:R-:W-:-:S09]  /*2690*/  UPRMT UR6, URZ, 0x654, UR6 ;  /* 0x000006543f067896 */ /* 0x000fd20008000006 */
[----:B------:R-:W-:Y:S01]  /*26a0*/  SYNCS.ARRIVE.TRANS64.RED.A1T0 RZ, [UR6], RZ ;  /* 0x000000ffffff79a7 */ /* 0x000fe20008100406 */
[----:B------:R-:W-:Y:S05]  /*26b0*/  @P0 BRA `(.L_x_26) ;  /* 0x0000000000040947 */ /* 0x000fea0003800000 */
[----:B------:R-:W-:Y:S01]  /*26c0*/  BPT.TRAP 0x1 ;  /* 0x000000040000795c */ /* 0x000fe20000300000 */
.L_x_26:
[----:B------:R-:W2:Y:S01]  /*26d0*/  LDC R7, c[0x0][0x288] ;  /* 0x0000a200ff077b82 */ /* 0x000ea20000000800 */
[----:B01----:R-:W-:Y:S01]  /*26e0*/  SHF.R.U32.HI R3, RZ, 0x2, R18 ;  /* 0x00000002ff037819 */ /* 0x003fe20000011612 */
[----:B------:R-:W-:Y:S01]  /*26f0*/  UIADD3 UR39, UR40, UR39, URZ ;  /* 0x0000002728277290 */ /* 0x000fe2000fffe03f */
[C---:B------:R-:W-:Y:S01]  /*2700*/  LOP3.LUT R4, R18.reuse, 0x60, RZ, 0xc0, !PT ;  /* 0x0000006012047812 */ /* 0x040fe200078ec0ff */
[----:B------:R-:W-:Y:S01]  /*2710*/  ULDC UR7, c[0x0][0x284] ;  /* 0x0000a10000077ab9 */ /* 0x000fe20000000800 */
[----:B------:R-:W-:Y:S01]  /*2720*/  LOP3.LUT R3, R3, 0x7, RZ, 0xc0, !PT ;  /* 0x0000000703037812 */ /* 0x000fe200078ec0ff */
[----:B------:R-:W-:Y:S01]  /*2730*/  UISETP.GT.U32.AND UP0, UPT, UR39, 0x4, UPT ;  /* 0x000000042700788c */ /* 0x000fe2000bf04070 */
[----:B------:R-:W-:Y:S01]  /*2740*/  SHF.R.U32.HI R10, RZ, 0x1, R4 ;  /* 0x00000001ff0a7819 */ /* 0x000fe20000011604 */
[----:B------:R-:W-:Y:S01]  /*2750*/  IMAD.SHL.U32 R4, R18, 0x2, RZ ;  /* 0x0000000212047824 */ /* 0x000fe200078e00ff */
[----:B------:R-:W-:Y:S01]  /*2760*/  LOP3.LUT R0, R22, 0x1, RZ, 0xc0, !PT ;  /* 0x0000000116007812 */ /* 0x000fe200078ec0ff */
[----:B------:R-:W-:Y:S01]  /*2770*/  UISETP.LT.U32.AND UP0, UPT, UR40, 0x5, UP0 ;  /* 0x000000052800788c */ /* 0x000fe20008701070 */
[----:B------:R-:W-:Y:S01]  /*2780*/  IADD3 R5, RZ, -R10, -R3 ;  /* 0x8000000aff057210 */ /* 0x000fe20007ffe803 */
[----:B------:R-:W-:Y:S01]  /*2790*/  UISETP.GE.U32.AND UP1, UPT, UR40, 0x5, UPT ;  /* 0x000000052800788c */ /* 0x000fe2000bf26070 */
[----:B------:R-:W-:Y:S01]  /*27a0*/  LOP3.LUT R9, R4, 0x6, RZ, 0xc0, !PT ;  /* 0x0000000604097812 */ /* 0x000fe200078ec0ff */
[C---:B------:R-:W-:Y:S01]  /*27b0*/  IMAD.SHL.U32 R6, R0.reuse, 0x40, RZ ;  /* 0x0000004000067824 */ /* 0x040fe200078e00ff */
[----:B------:R-:W-:Y:S01]  /*27c0*/  SHF.R.S32.HI R21, RZ, 0x1f, R23 ;  /* 0x0000001fff157819 */ /* 0x000fe20000011417 */
[----:B------:R-:W-:Y:S01]  /*27d0*/  IMAD R11, R0, -0x40, R5 ;  /* 0xffffffc0000b7824 */ /* 0x000fe200078e0205 */
[----:B------:R-:W-:Y:S01]  /*27e0*/  LOP3.LUT R0, R18, 0x3, RZ, 0xc0, !PT ;  /* 0x0000000312007812 */ /* 0x000fe200078ec0ff */
[----:B------:R-:W-:Y:S01]  /*27f0*/  ULDC.64 UR8, c[0x0][0x5d0] ;  /* 0x0001740000087ab9 */ /* 0x000fe20000000a00 */
[----:B------:R-:W-:Y:S01]  /*2800*/  PRMT R8, R9, 0x6540, R152 ;  /* 0x0000654009087816 */ /* 0x000fe20000000098 */
[----:B------:R-:W-:Y:S01]  /*2810*/  IMAD.SHL.U32 R152, R152, 0x100, RZ ;  /* 0x0000010098987824 */ /* 0x000fe200078e00ff */
[----:B------:R-:W-:Y:S01]  /*2820*/  UIMAD.WIDE.U32 UR4, UR39, -0x33333333, URZ ;  /* 0xcccccccd270478a5 */ /* 0x000fe2000f8e003f */
[----:B------:R-:W-:Y:S01]  /*2830*/  IMAD R4, R21, UR8, RZ ;  /* 0x0000000815047c24 */ /* 0x000fe2000f8e02ff */
[----:B------:R-:W-:Y:S01]  /*2840*/  USEL UR6, URZ, 0x1, !UP0 ;  /* 0x000000013f067887 */ /* 0x000fe2000c000000 */
[----:B--2---:R-:W-:Y:S01]  /*2850*/  IMAD R13, R0, -0x2, R7 ;  /* 0xfffffffe000d7824 */ /* 0x004fe200078e0207 */
[----:B------:R-:W-:Y:S01]  /*2860*/  ISETP.GE.AND P0, PT, R152, R7, PT ;  /* 0x000000079800720c */ /* 0x000fe20003f06270 */
[C---:B------:R-:W-:Y:S01]  /*2870*/  IMAD.SHL.U32 R0, R153.reuse, 0x80, RZ ;  /* 0x0000008099007824 */ /* 0x040fe200078e00ff */
[----:B------:R-:W-:Y:S01]  /*2880*/  SHF.R.S32.HI R9, RZ, 0x1f, R8 ;  /* 0x0000001fff097819 */ /* 0x000fe20000011408 */
[----:B------:R-:W-:Y:S01]  /*2890*/  USHF.R.U32.HI UR4, URZ, 0x2, UR5 ;  /* 0x000000023f047899 */ /* 0x000fe20008011605 */
[----:B------:R-:W-:Y:S01]  /*28a0*/  LOP3.LUT R3, R6, 0x40, R3, 0xe2, !PT ;  /* 0x0000004006037812 */ /* 0x000fe200078ee203 */
[----:B------:R-:W-:Y:S01]  /*28b0*/  ULOP3.LUT UR38, UR38, UR6, URZ, 0x3c, !UPT ;  /* 0x0000000626267292 */ /* 0x000fe2000f8e3c3f */
[C---:B------:R-:W-:Y:S01]  /*28c0*/  ISETP.GE.OR P0, PT, R0.reuse, UR7, P0 ;  /* 0x0000000700007c0c */ /* 0x040fe20008706670 */
[----:B------:R-:W-:Y:S01]  /*28d0*/  IMAD.WIDE R6, R153, 0x80, RZ ;  /* 0x0000008099067825 */ /* 0x000fe200078e02ff */
[----:B------:R-:W-:Y:S01]  /*28e0*/  UIMAD UR39, UR4, -0x5, UR39 ;  /* 0xfffffffb042778a4 */ /* 0x000fe2000f8e0227 */
[----:B------:R-:W-:Y:S01]  /*28f0*/  IADD3 R0, -R0, UR7, R11 ;  /* 0x0000000700007c10 */ /* 0x000fe2000fffe10b */
[----:B------:R-:W-:Y:S01]  /*2900*/  @UP1 ULOP3.LUT UR38, UR38, 0x1, UR4, 0x78, !UPT ;  /* 0x0000000126261892 */ /* 0x000fe2000f8e7804 */
[C---:B------:R-:W-:Y:S01]  /*2910*/  IMAD R15, R23.reuse, UR9, R4 ;  /* 0x00000009170f7c24 */ /* 0x040fe2000f8e0204 */
[----:B------:R-:W-:Y:S01]  /*2920*/  LOP3.LUT R169, R6, R3, R10, 0xfe, !PT ;  /* 0x0000000306a97212 */ /* 0x000fe200078efe0a */
[----:B------:R-:W-:-:S04]  /*2930*/  IMAD.WIDE.U32 R4, R23, UR8, R8 ;  /* 0x0000000817047c25 */ /* 0x000fc8000f8e0008 */
[----:B------:R-:W-:Y:S02]  /*2940*/  IMAD.IADD R5, R5, 0x1, R15 ;  /* 0x0000000105057824 */ /* 0x000fe400078e020f */
[----:B------:R-:W-:Y:S02]  /*2950*/  IMAD.IADD R3, R13, 0x1, -R152 ;  /* 0x000000010d037824 */ /* 0x000fe400078e0a98 */
[----:B------:R-:W-:Y:S01]  /*2960*/  IMAD.MOV.U32 R153, RZ, RZ, -0x1 ;  /* 0xffffffffff997424 */ /* 0x000fe200078e00ff */
[----:B------:R-:W-:Y:S06]  /*2970*/  @P0 BRA `(.L_x_28) ;  /* 0x0000007800d80947 */ /* 0x000fec0003800000 */
[----:B------:R-:W0:Y:S01]  /*2980*/  LDC.64 R10, c[0x0][0x5c8] ;  /* 0x00017200ff0a7b82 */ /* 0x000e220000000a00 */
[----:B-----5:R-:W-:Y:S01]  /*2990*/  FSETP.NEU.AND P0, PT, R155, RZ, PT ;  /* 0x000000ff9b00720b */ /* 0x020fe20003f0d000 */
[----:B------:R-:W-:Y:S01]  /*29a0*/  BSSY B0, `(.L_x_28) ;  /* 0x00007b3000007945 */ /* 0x000fe20003800000 */
[----:B------:R-:W-:-:S04]  /*29b0*/  ISETP.GT.AND P1, PT, R3, RZ, PT ;  /* 0x000000ff0300720c */ /* 0x000fc80003f24270 */
[----:B------:R-:W-:Y:S01]  /*29c0*/  ISETP.GT.AND P2, PT, R0, RZ, P1 ;  /* 0x000000ff0000720c */ /* 0x000fe20000f44270 */
[-C--:B0-----:R-:W-:Y:S02]  /*29d0*/  IMAD R12, R7, R10.reuse, RZ ;  /* 0x0000000a070c7224 */ /* 0x081fe400078e02ff */
[----:B------:R-:W-:-:S04]  /*29e0*/  IMAD.WIDE.U32 R162, R169, R10, R4 ;  /* 0x0000000aa9a27225 */ /* 0x000fc800078e0004 */
[----:B------:R-:W-:-:S04]  /*29f0*/  IMAD R5, R169, R11, R12 ;  /* 0x0000000ba9057224 */ /* 0x000fc800078e020c */
[----:B------:R-:W-:Y:S01]  /*2a00*/  IMAD.IADD R171, R163, 0x1, R5 ;  /* 0x00000001a3ab7824 */ /* 0x000fe200078e0205 */
[----:B------:R-:W-:Y:S06]  /*2a10*/  @!P0 BRA `(.L_x_29) ;  /* 0x0000005400948947 */ /* 0x000fec0003800000 */
[----:B------:R-:W0:Y:S01]  /*2a20*/  LDC.64 R14, c[0x0][0x5b8] ;  /* 0x00016e00ff0e7b82 */ /* 0x000e220000000a00 */
[----:B------:R-:W-:-:S07]  /*2a30*/  ULDC.64 UR4, c[0x0][0x5c0] ;  /* 0x0001700000047ab9 */ /* 0x000fce0000000a00 */
[----:B------:R-:W1:Y:S08]  /*2a40*/  LDC.64 R166, c[0x0][0x5b0] ;  /* 0x00016c00ffa67b82 */ /* 0x000e700000000a00 */
[----:B------:R-:W2:Y:S01]  /*2a50*/  LDC.64 R12, c[0x0][0x5a8] ;  /* 0x00016a00ff0c7b82 */ /* 0x000ea20000000a00 */
[-C--:B0-----:R-:W-:Y:S02]  /*2a60*/  IMAD R4, R21, R14.reuse, RZ ;  /* 0x0000000e15047224 */ /* 0x081fe400078e02ff */
[----:B------:R-:W-:-:S04]  /*2a70*/  IMAD.WIDE.U32 R164, R23, R14, R8 ;  /* 0x0000000e17a47225 */ /* 0x000fc800078e0008 */
[----:B------:R-:W-:Y:S02]  /*2a80*/  IMAD R161, R23, R15, R4 ;  /* 0x0000000f17a17224 */ /* 0x000fe400078e0204 */
[-C--:B-1----:R-:W-:Y:S02]  /*2a90*/  IMAD R6, R7, R166.reuse, RZ ;  /* 0x000000a607067224 */ /* 0x082fe400078e02ff */
[----:B------:R-:W-:Y:S02]  /*2aa0*/  IMAD.IADD R21, R165, 0x1, R161 ;  /* 0x00000001a5157824 */ /* 0x000fe400078e02a1 */
[----:B------:R-:W-:Y:S02]  /*2ab0*/  IMAD.MOV.U32 R20, RZ, RZ, R164 ;  /* 0x000000ffff147224 */ /* 0x000fe400078e00a4 */
[C---:B------:R-:W-:Y:S02]  /*2ac0*/  IMAD R163, R169.reuse, R167, R6 ;  /* 0x000000a7a9a37224 */ /* 0x040fe400078e0206 */
[----:B------:R-:W-:-:S04]  /*2ad0*/  IMAD.WIDE.U32 R4, R169, R166, R20 ;  /* 0x000000a6a9047225 */ /* 0x000fc800078e0014 */
[----:B------:R-:W-:Y:S01]  /*2ae0*/  IMAD.IADD R5, R5, 0x1, R163 ;  /* 0x0000000105057824 */ /* 0x000fe200078e02a3 */
[----:B--2---:R-:W-:-:S04]  /*2af0*/  LEA R6, P0, R4, R12, 0x2 ;  /* 0x0000000c04067211 */ /* 0x004fc800078010ff */
[----:B------:R-:W-:-:S05]  /*2b00*/  LEA.HI.X R7, R4, R13, R5, 0x2, P0 ;  /* 0x0000000d04077211 */ /* 0x000fca00000f1405 */
[----:B------:R0:W2:Y:S01]  /*2b10*/  @P2 LDG.E.LTC128B R15, desc[UR36][R6.64] ;  /* 0x00000024060f2981 */ /* 0x0000a2000c1e1920 */
[----:B------:R-:W-:Y:S01]  /*2b20*/  IMAD.WIDE.U32 R4, R169, R166, R8 ;  /* 0x000000a6a9047225 */ /* 0x000fe200078e0008 */
[----:B------:R-:W-:Y:S01]  /*2b30*/  ISETP.GT.AND P0, PT, R3, 0x1, PT ;  /* 0x000000010300780c */ /* 0x000fe20003f04270 */
[----:B------:R-:W-:Y:S02]  /*2b40*/  BSSY B1, `(.L_x_30) ;  /* 0x0000013000017945 */ /* 0x000fe40003800000 */
[----:B------:R-:W-:Y:S02]  /*2b50*/  IMAD.IADD R5, R163, 0x1, R5 ;  /* 0x00000001a3057824 */ /* 0x000fe400078e0205 */
[----:B------:R-:W-:Y:S02]  /*2b60*/  IMAD.SHL.U32 R158, R166, 0x8, RZ ;  /* 0x00000008a69e7824 */ /* 0x000fe400078e00ff */
[----:B------:R-:W-:Y:S01]  /*2b70*/  IMAD.WIDE.U32 R156, R23, R14, R4 ;  /* 0x0000000e179c7225 */ /* 0x000fe200078e0004 */
[----:B------:R-:W-:-:S03]  /*2b80*/  LEA R4, P3, R162, UR4, 0x2 ;  /* 0x00000004a2047c11 */ /* 0x000fc6000f8610ff */
[----:B0-----:R-:W-:Y:S01]  /*2b90*/  IMAD.IADD R7, R161, 0x1, R157 ;  /* 0x00000001a1077824 */ /* 0x001fe200078e029d */
[----:B------:R-:W-:Y:S02]  /*2ba0*/  LEA.HI.X R5, R162, UR5, R171, 0x2, P3 ;  /* 0x00000005a2057c11 */ /* 0x000fe400098f14ab */
[----:B------:R-:W-:Y:S02]  /*2bb0*/  ISETP.GT.AND P3, PT, R0, RZ, P0 ;  /* 0x000000ff0000720c */ /* 0x000fe40000764270 */
[----:B------:R-:W-:-:S04]  /*2bc0*/  LEA R6, P4, R156, R12, 0x2 ;  /* 0x0000000c9c067211 */ /* 0x000fc800078810ff */
[----:B------:R-:W-:Y:S02]  /*2bd0*/  LEA.HI.X R7, R156, R13, R7, 0x2, P4 ;  /* 0x0000000d9c077211 */ /* 0x000fe400020f1407 */
[----:B--2---:R-:W-:-:S05]  /*2be0*/  LOP3.LUT R152, R15, 0xffffe000, RZ, 0xc0, !PT ;  /* 0xffffe0000f987812 */ /* 0x004fca00078ec0ff */
[----:B------:R-:W-:-:S04]  /*2bf0*/  FMUL R159, R152, R155 ;  /* 0x0000009b989f7220 */ /* 0x000fc80000400000 */
[----:B------:R-:W-:Y:S01]  /*2c00*/  FFMA R173, R24, R154, R159 ;  /* 0x0000009a18ad7223 */ /* 0x000fe2000000009f */
[----:B------:R-:W-:-:S04]  /*2c10*/  SHF.L.U64.HI R159, R166, 0x3, R167 ;  /* 0x00000003a69f7819 */ /* 0x000fc800000102a7 */
[----:B------:R-:W-:Y:S01]  /*2c20*/  F2FP.TF32.F32.PACK_B R173, R173 ;  /* 0x000000adffad723e */ /* 0x000fe200024050ff */
[----:B------:R-:W-:-:S04]  /*2c30*/  IMAD.WIDE.U32 R158, R169, R166, R158 ;  /* 0x000000a6a99e7225 */ /* 0x000fc800078e009e */
[----:B------:R0:W-:Y:S01]  /*2c40*/  @P2 STG.E desc[UR36][R4.64], R173 ;  /* 0x000000ad04002986 */ /* 0x0001e2000c101924 */
[----:B------:R-:W-:Y:S05]  /*2c50*/  @!P3 BRA `(.L_x_31) ;  /* 0x000000000004b947 */ /* 0x000fea0003800000 */
[----:B------:R1:W5:Y:S02]  /*2c60*/  LDG.E.LTC128B R15, desc[UR36][R6.64+0x4] ;  /* 0x00000424060f7981 */ /* 0x000364000c1e1920 */
.L_x_31:
[----:B------:R-:W-:Y:S05]  /*2c70*/  BSYNC B1 ;  /* 0x0000000000017941 */ /* 0x000fea0003800000 */
.L_x_30:
[----:B-----5:R-:W-:Y:S01]  /*2c80*/  LOP3.LUT R20, R15, 0xffffe000, RZ, 0xc0, !PT ;  /* 0xffffe0000f147812 */ /* 0x020fe200078ec0ff */
[----:B------:R-:W-:Y:S01]  /*2c90*/  IMAD.IADD R163, R163, 0x1, R159 ;  /* 0x00000001a3a37824 */ /* 0x000fe200078e029f */
[----:B------:R-:W-:Y:S01]  /*2ca0*/  IADD3 R164, P2, R164, R158, RZ ;  /* 0x0000009ea4a47210 */ /* 0x000fe20007f5e0ff */
[----:B------:R-:W-:Y:S01]  /*2cb0*/  IMAD.MOV.U32 R152, RZ, RZ, R15 ;  /* 0x000000ffff987224 */ /* 0x000fe200078e000f */
[----:B------:R-:W-:Y:S01]  /*2cc0*/  ISETP.GT.AND P1, PT, R0, 0x8, P1 ;  /* 0x000000080000780c */ /* 0x000fe20000f24270 */
[----:B------:R-:W-:Y:S02]  /*2cd0*/  FMUL R20, R20, R155 ;  /* 0x0000009b14147220 */ /* 0x000fe40000400000 */
[----:B------:R-:W-:Y:S02]  /*2ce0*/  IMAD.X R21, R163, 0x1, R21, P2 ;  /* 0x00000001a3157824 */ /* 0x000fe400010e0615 */
[----:B------:R-:W-:Y:S01]  /*2cf0*/  FFMA R157, R25, R154, R20 ;  /* 0x0000009a199d7223 */ /* 0x000fe20000000014 */
[----:B------:R-:W-:-:S04]  /*2d00*/  LEA R20, P2, R164, R12, 0x2 ;  /* 0x0000000ca4147211 */ /* 0x000fc800078410ff */
[----:B------:R-:W-:Y:S02]  /*2d10*/  F2FP.TF32.F32.PACK_B R157, R157 ;  /* 0x0000009dff9d723e */ /* 0x000fe400024050ff */
[----:B------:R-:W-:-:S03]  /*2d20*/  LEA.HI.X R21, R164, R13, R21, 0x2, P2 ;  /* 0x0000000da4157211 */ /* 0x000fc600010f1415 */
[----:B------:R2:W-:Y:S04]  /*2d30*/  @P3 STG.E desc[UR36][R4.64+0x4], R157 ;  /* 0x0000049d04003986 */ /* 0x0005e8000c101924 */
[----:B------:R-:W3:Y:S01]  /*2d40*/  @P1 LDG.E.LTC128B R152, desc[UR36][R20.64] ;  /* 0x0000002414981981 */ /* 0x000ee2000c1e1920 */
[----:B------:R-:W-:Y:S01]  /*2d50*/  IADD3 R8, P2, R8, R158, RZ ;  /* 0x0000009e08087210 */ /* 0x000fe20007f5e0ff */
[----:B------:R-:W-:Y:S01]  /*2d60*/  BSSY B1, `(.L_x_32) ;  /* 0x0000011000017945 */ /* 0x000fe20003800000 */
[----:B------:R-:W-:Y:S02]  /*2d70*/  SHF.L.U64.HI R11, R10, 0x5, R11 ;  /* 0x000000050a0b7819 */ /* 0x000fe4000001020b */
[----:B------:R-:W-:Y:S01]  /*2d80*/  ISETP.GT.AND P0, PT, R0, 0x8, P0 ;  /* 0x000000080000780c */ /* 0x000fe20000704270 */
[----:B------:R-:W-:Y:S01]  /*2d90*/  IMAD.X R9, R9, 0x1, R163, P2 ;  /* 0x0000000109097824 */ /* 0x000fe200010e06a3 */
[----:B------:R-:W-:Y:S01]  /*2da0*/  LEA R10, P2, R10, R4, 0x5 ;  /* 0x000000040a0a7211 */ /* 0x000fe200078428ff */
[----:B------:R-:W-:-:S04]  /*2db0*/  IMAD.WIDE.U32 R14, R23, R14, R8 ;  /* 0x0000000e170e7225 */ /* 0x000fc800078e0008 */
[----:B------:R-:W-:Y:S01]  /*2dc0*/  IMAD.X R11, R11, 0x1, R5, P2 ;  /* 0x000000010b0b7824 */ /* 0x000fe200010e0605 */
[----:B------:R-:W-:Y:S01]  /*2dd0*/  LEA R8, P3, R14, R12, 0x2 ;  /* 0x0000000c0e087211 */ /* 0x000fe200078610ff */
[----:B------:R-:W-:-:S05]  /*2de0*/  IMAD.IADD R9, R161, 0x1, R15 ;  /* 0x00000001a1097824 */ /* 0x000fca00078e020f */
[----:B------:R-:W-:Y:S02]  /*2df0*/  LEA.HI.X R9, R14, R13, R9, 0x2, P3 ;  /* 0x0000000d0e097211 */ /* 0x000fe400018f1409 */
[----:B---3--:R-:W-:-:S05]  /*2e00*/  LOP3.LUT R24, R152, 0xffffe000, RZ, 0xc0, !PT ;  /* 0xffffe00098187812 */ /* 0x008fca00078ec0ff */
[----:B------:R-:W-:-:S04]  /*2e10*/  FMUL R25, R24, R155 ;  /* 0x0000009b18197220 */ /* 0x000fc80000400000 */
[----:B------:R-:W-:-:S05]  /*2e20*/  FFMA R25, R26, R154, R25 ;  /* 0x0000009a1a197223 */ /* 0x000fca0000000019 */
[----:B------:R-:W-:-:S05]  /*2e30*/  F2FP.TF32.F32.PACK_B R25, R25 ;  /* 0x00000019ff19723e */ /* 0x000fca00024050ff */
[----:B------:R2:W-:Y:S01]  /*2e40*/  @P1 STG.E desc[UR36][R10.64], R25 ;  /* 0x000000190a001986 */ /* 0x0005e2000c101924 */
[----:B------:R-:W-:Y:S05]  /*2e50*/  @!P0 BRA `(.L_x_33) ;  /* 0x0000000000048947 */ /* 0x000fea0003800000 */
[----:B------:R3:W5:Y:S02]  /*2e60*/  LDG.E.LTC128B R152, desc[UR36][R8.64+0x4] ;  /* 0x0000042408987981 */ /* 0x000764000c1e1920 */
.L_x_33:
[----:B------:R-:W-:Y:S05]  /*2e70*/  BSYNC B1 ;  /* 0x0000000000017941 */ /* 0x000fea0003800000 */
.L_x_32:
[----:B-----5:R-:W-:Y:S01]  /*2e80*/  LOP3.LUT R12, R152, 0xffffe000, RZ, 0xc0, !PT ;  /* 0xffffe000980c7812 */ /* 0x020fe200078ec0ff */
[----:B------:R-:W-:Y:S01]  /*2e90*/  BSSY B1, `(.L_x_34) ;  /* 0x0000009000017945 */ /* 0x000fe20003800000 */
[----:B------:R-:W-:-:S03]  /*2ea0*/  ISETP.GT.AND P1, PT, R3, 0x8, PT ;  /* 0x000000080300780c */ /* 0x000fc60003f24270 */
[----:B------:R-:W-:Y:S01]  /*2eb0*/  FMUL R12, R12, R155 ;  /* 0x0000009b0c0c7220 */ /* 0x000fe20000400000 */
[----:B------:R-:W-:-:S03]  /*2ec0*/  ISETP.GT.AND P2, PT, R0, RZ, P1 ;  /* 0x000000ff0000720c */ /* 0x000fc60000f44270 */
[----:B------:R-:W-:-:S05]  /*2ed0*/  FFMA R27, R27, R154, R12 ;  /* 0x0000009a1b1b7223 */ /* 0x000fca000000000c */
[----:B------:R-:W-:-:S05]  /*2ee0*/  F2FP.TF32.F32.PACK_B R27, R27 ;  /* 0x0000001bff1b723e */ /* 0x000fca00024050ff */
[----:B------:R4:W-:Y:S01]  /*2ef0*/  @P0 STG.E desc[UR36][R10.64+0x4], R27 ;  /* 0x0000041b0a000986 */ /* 0x0009e2000c101924 */
[----:B------:R-:W-:Y:S05]  /*2f00*/  @!P2 BRA `(.L_x_35) ;  /* 0x000000000004a947 */ /* 0x000fea0003800000 */
[----:B------:R0:W5:Y:S02]  /*2f10*/  LDG.E.LTC128B R152, desc[UR36][R6.64+0x20] ;  /* 0x0000202406987981 */ /* 0x000164000c1e1920 */
.L_x_35:
[----:B------:R-:W-:Y:S05]  /*2f20*/  BSYNC B1 ;  /* 0x0000000000017941 */ /* 0x000fea0003800000 */
.L_x_34:
        /* <DEDUP_REMOVED lines=10> */
.L_x_37:
[----:B------:R-:W-:Y:S05]  /*2fd0*/  BSYNC B1 ;  /* 0x0000000000017941 */ /* 0x000fea0003800000 */
.L_x_36:
[----:B-----5:R-:W-:Y:S01]  /*2fe0*/  LOP3.LUT R12, R152, 0xffffe000, RZ, 0xc0, !PT ;  /* 0xffffe000980c7812 */ /* 0x020fe200078ec0ff */
[----:B------:R-:W-:Y:S01]  /*2ff0*/  BSSY B1, `(.L_x_38) ;  /* 0x0000008000017945 */ /* 0x000fe20003800000 */
[----:B------:R-:W-:-:S03]  /*3000*/  ISETP.GT.AND P1, PT, R0, 0x8, P1 ;  /* 0x000000080000780c */ /* 0x000fc60000f24270 */
[----:B------:R-:W-:-:S04]  /*3010*/  FMUL R12, R12, R155 ;  /* 0x0000009b0c0c7220 */ /* 0x000fc80000400000 */
[----:B------:R-:W-:-:S05]  /*3020*/  FFMA R29, R29, R154, R12 ;  /* 0x0000009a1d1d7223 */ /* 0x000fca000000000c */
[----:B------:R-:W-:-:S05]  /*3030*/  F2FP.TF32.F32.PACK_B R29, R29 ;  /* 0x0000001dff1d723e */ /* 0x000fca00024050ff */
[----:B------:R0:W-:Y:S01]  /*3040*/  @P3 STG.E desc[UR36][R4.64+0x24], R29 ;  /* 0x0000241d04003986 */ /* 0x0001e2000c101924 */
[----:B------:R-:W-:Y:S05]  /*3050*/  @!P1 BRA `(.L_x_39) ;  /* 0x0000000000049947 */ /* 0x000fea0003800000 */
[----:B------:R0:W5:Y:S02]  /*3060*/  LDG.E.LTC128B R152, desc[UR36][R8.64+0x20] ;  /* 0x0000202408987981 */ /* 0x000164000c1e1920 */
.L_x_39:
[----:B------:R-:W-:Y:S05]  /*3070*/  BSYNC B1 ;  /* 0x0000000000017941 */ /* 0x000fea0003800000 */
.L_x_38:
[----:B-----5:R-:W-:Y:S01]  /*3080*/  LOP3.LUT R12, R152, 0xffffe000, RZ, 0xc0, !PT ;  /* 0xffffe000980c7812 */ /* 0x020fe200078ec0ff */
[----:B------:R-:W-:Y:S01]  /*3090*/  BSSY B1, `(.L_x_40) ;  /* 0x0000008000017945 */ /* 0x000fe20003800000 */
[----:B------:R-:W-:-:S03]  /*30a0*/  ISETP.GT.AND P0, PT, R0, 0x8, P0 ;  /* 0x000000080000780c */ /* 0x000fc60000704270 */
[----:B0-----:R-:W-:-:S04]  /*30b0*/  FMUL R13, R12, R155 ;  /* 0x0000009b0c0d7220 */ /* 0x001fc80000400000 */
[----:B------:R-:W-:-:S05]  /*30c0*/  FFMA R13, R30, R154, R13 ;  /* 0x0000009a1e0d7223 */ /* 0x000fca000000000d */
[----:B------:R-:W-:-:S05]  /*30d0*/  F2FP.TF32.F32.PACK_B R13, R13 ;  /* 0x0000000dff0d723e */ /* 0x000fca00024050ff */
[----:B------:R0:W-:Y:S01]  /*30e0*/  @P1 STG.E desc[UR36][R10.64+0x20], R13 ;  /* 0x0000200d0a001986 */ /* 0x0001e2000c101924 */
[----:B------:R-:W-:Y:S05]  /*30f0*/  @!P0 BRA `(.L_x_41) ;  /* 0x0000000000048947 */ /* 0x000fea0003800000 */
[----:B------:R0:W5:Y:S02]  /*3100*/  LDG.E.LTC128B R152, desc[UR36][R8.64+0x24] ;  /* 0x0000242408987981 */ /* 0x000164000c1e1920 */
.L_x_41:
[----:B------:R-:W-:Y:S05]  /*3110*/  BSYNC B1 ;  /* 0x0000000000017941 */ /* 0x000fea0003800000 */
.L_x_40:
        /* <DEDUP_REMOVED lines=10> */
.L_x_43:
[----:B------:R-:W-:Y:S05]  /*31c0*/  BSYNC B1 ;  /* 0x0000000000017941 */ /* 0x000fea0003800000 */
.L_x_42:
[----:B-----5:R-:W-:Y:S01]  /*31d0*/  LOP3.LUT R12, R152, 0xffffe000, RZ, 0xc0, !PT ;  /* 0xffffe000980c7812 */ /* 0x020fe200078ec0ff */
[----:B------:R-:W-:Y:S01]  /*31e0*/  BSSY B1, `(.L_x_44) ;  /* 0x0000009000017945 */ /* 0x000fe20003800000 */
[----:B------:R-:W-:-:S03]  /*31f0*/  ISETP.GT.AND P0, PT, R3, 0x11, PT ;  /* 0x000000110300780c */ /* 0x000fc60003f04270 */
[----:B0-----:R-:W-:Y:S01]  /*3200*/  FMUL R13, R12, R155 ;  /* 0x0000009b0c0d7220 */ /* 0x001fe20000400000 */
[----:B------:R-:W-:-:S03]  /*3210*/  ISETP.GT.AND P3, PT, R0, RZ, P0 ;  /* 0x000000ff0000720c */ /* 0x000fc60000764270 */
[----:B------:R-:W-:-:S05]  /*3220*/  FFMA R13, R32, R154, R13 ;  /* 0x0000009a200d7223 */ /* 0x000fca000000000d */
[----:B------:R-:W-:-:S05]  /*3230*/  F2FP.TF32.F32.PACK_B R13, R13 ;  /* 0x0000000dff0d723e */ /* 0x000fca00024050ff */
[----:B------:R0:W-:Y:S01]  /*3240*/  @P2 STG.E desc[UR36][R4.64+0x40], R13 ;  /* 0x0000400d04002986 */ /* 0x0001e2000c101924 */
[----:B------:R-:W-:Y:S05]  /*3250*/  @!P3 BRA `(.L_x_45) ;  /* 0x000000000004b947 */ /* 0x000fea0003800000 */
[----:B------:R0:W5:Y:S02]  /*3260*/  LDG.E.LTC128B R152, desc[UR36][R6.64+0x44] ;  /* 0x0000442406987981 */ /* 0x000164000c1e1920 */
.L_x_45:
[----:B------:R-:W-:Y:S05]  /*3270*/  BSYNC B1 ;  /* 0x0000000000017941 */ /* 0x000fea0003800000 */
.L_x_44:
        /* <DEDUP_REMOVED lines=9> */
.L_x_47:
[----:B------:R-:W-:Y:S05]  /*3310*/  BSYNC B1 ;  /* 0x0000000000017941 */ /* 0x000fea0003800000 */
.L_x_46:
        /* <DEDUP_REMOVED lines=9> */
.L_x_49:
[----:B------:R-:W-:Y:S05]  /*33b0*/  BSYNC B1 ;  /* 0x0000000000017941 */ /* 0x000fea0003800000 */
.L_x_48:
        /* <DEDUP_REMOVED lines=10> */
.L_x_51:
[----:B------:R-:W-:Y:S05]  /*3460*/  BSYNC B1 ;  /* 0x0000000000017941 */ /* 0x000fea0003800000 */
.L_x_50:
        /* <DEDUP_REMOVED lines=10> */
.L_x_53:
[----:B------:R-:W-:Y:S05]  /*3510*/  BSYNC B1 ;  /* 0x0000000000017941 */ /* 0x000fea0003800000 */
.L_x_52:
        /* <DEDUP_REMOVED lines=9> */
.L_x_55:
[----:B------:R-:W-:Y:S05]  /*35b0*/  BSYNC B1 ;  /* 0x0000000000017941 */ /* 0x000fea0003800000 */
.L_x_54:
        /* <DEDUP_REMOVED lines=9> */
.L_x_57:
[----:B------:R-:W-:Y:S05]  /*3650*/  BSYNC B1 ;  /* 0x0000000000017941 */ /* 0x000fea0003800000 */
.L_x_56:
        /* <DEDUP_REMOVED lines=10> */
.L_x_59:
[----:B------:R-:W-:Y:S05]  /*3700*/  BSYNC B1 ;  /* 0x0000000000017941 */ /* 0x000fea0003800000 */
.L_x_58:
        /* <DEDUP_REMOVED lines=10> */
.L_x_61:
[----:B------:R-:W-:Y:S05]  /*37b0*/  BSYNC B1 ;  /* 0x0000000000017941 */ /* 0x000fea0003800000 */
.L_x_60:
        /* <DEDUP_REMOVED lines=9> */
.L_x_63:
[----:B------:R-:W-:Y:S05]  /*3850*/  BSYNC B1 ;  /* 0x0000000000017941 */ /* 0x000fea0003800000 */
.L_x_62:
        /* <DEDUP_REMOVED lines=9> */
.L_x_65:
[----:B------:R-:W-:Y:S05]  /*38f0*/  BSYNC B1 ;  /* 0x0000000000017941 */ /* 0x000fea0003800000 */
.L_x_64:
        /* <DEDUP_REMOVED lines=10> */
.L_x_67:
[----:B------:R-:W-:Y:S05]  /*39a0*/  BSYNC B1 ;  /* 0x0000000000017941 */ /* 0x000fea0003800000 */
.L_x_66:
        /* <DEDUP_REMOVED lines=10> */
.L_x_69:
[----:B------:R-:W-:Y:S05]  /*3a50*/  BSYNC B1 ;  /* 0x0000000000017941 */ /* 0x000fea0003800000 */
.L_x_68:
        /* <DEDUP_REMOVED lines=9> */
.L_x_71:
[----:B------:R-:W-:Y:S05]  /*3af0*/  BSYNC B1 ;  /* 0x0000000000017941 */ /* 0x000fea0003800000 */
.L_x_70:
        /* <DEDUP_REMOVED lines=9> */
.L_x_73:
[----:B------:R-:W-:Y:S05]  /*3b90*/  BSYNC B1 ;  /* 0x0000000000017941 */ /* 0x000fea0003800000 */
.L_x_72:
        /* <DEDUP_REMOVED lines=10> */
.L_x_75:
[----:B------:R-:W-:Y:S05]  /*3c40*/  BSYNC B1 ;  /* 0x0000000000017941 */ /* 0x000fea0003800000 */
.L_x_74:
        /* <DEDUP_REMOVED lines=10> */
.L_x_77:
[----:B------:R-:W-:Y:S05]  /*3cf0*/  BSYNC B1 ;  /* 0x0000000000017941 */ /* 0x000fea0003800000 */
.L_x_76:
        /* <DEDUP_REMOVED lines=9> */
.L_x_79:
[----:B------:R-:W-:Y:S05]  /*3d90*/  BSYNC B1 ;  /* 0x0000000000017941 */ /* 0x000fea0003800000 */
.L_x_78:
        /* <DEDUP_REMOVED lines=9> */
.L_x_81:
[----:B------:R-:W-:Y:S05]  /*3e30*/  BSYNC B1 ;  /* 0x0000000000017941 */ /* 0x000fea0003800000 */
.L_x_80:
        /* <DEDUP_REMOVED lines=10> */
.L_x_83:
[----:B------:R-:W-:Y:S05]  /*3ee0*/  BSYNC B1 ;  /* 0x0000000000017941 */ /* 0x000fea0003800000 */
.L_x_82:
        /* <DEDUP_REMOVED lines=10> */
.L_x_85:
[----:B------:R-:W-:Y:S05]  /*3f90*/  BSYNC B1 ;  /* 0x0000000000017941 */ /* 0x000fea0003800000 */
.L_x_84:
        /* <DEDUP_REMOVED lines=9> */
.L_x_87:
[----:B------:R-:W-:Y:S05]  /*4030*/  BSYNC B1 ;  /* 0x0000000000017941 */ /* 0x000fea0003800000 */
.L_x_86:
        /* <DEDUP_REMOVED lines=9> */
.L_x_89:
[----:B------:R-:W-:Y:S05]  /*40d0*/  BSYNC B1 ;  /* 0x0000000000017941 */ /* 0x000fea0003800000 */
.L_x_88:
        /* <DEDUP_REMOVED lines=10> */
.L_x_91:
[----:B------:R-:W-:Y:S05]  /*4180*/  BSYNC B1 ;  /* 0x0000000000017941 */ /* 0x000fea0003800000 */
.L_x_90:
        /* <DEDUP_REMOVED lines=10> */
.L_x_93:
[----:B------:R-:W-:Y:S05]  /*4230*/  BSYNC B1 ;  /* 0x0000000000017941 */ /* 0x000fea0003800000 */
.L_x_92:
        /* <DEDUP_REMOVED lines=9> */
.L_x_95:
[----:B------:R-:W-:Y:S05]  /*42d0*/  BSYNC B1 ;  /* 0x0000000000017941 */ /* 0x000fea0003800000 */
.L_x_94:
        /* <DEDUP_REMOVED lines=9> */
.L_x_97:
[----:B------:R-:W-:Y:S05]  /*4370*/  BSYNC B1 ;  /* 0x0000000000017941 */ /* 0x000fea0003800000 */
.L_x_96:
        /* <DEDUP_REMOVED lines=10> */
.L_x_99:
[----:B------:R-:W-:Y:S05]  /*4420*/  BSYNC B1 ;  /* 0x0000000000017941 */ /* 0x000fea0003800000 */
.L_x_98:
        /* <DEDUP_REMOVED lines=10> */
.L_x_101:
[----:B------:R-:W-:Y:S05]  /*44d0*/  BSYNC B1 ;  /* 0x0000000000017941 */ /* 0x000fea0003800000 */
.L_x_100:
        /* <DEDUP_REMOVED lines=9> */
.L_x_103:
[----:B------:R-:W-:Y:S05]  /*4570*/  BSYNC B1 ;  /* 0x0000000000017941 */ /* 0x000fea0003800000 */
.L_x_102:
        /* <DEDUP_REMOVED lines=9> */
.L_x_105:
[----:B------:R-:W-:Y:S05]  /*4610*/  BSYNC B1 ;  /* 0x0000000000017941 */ /* 0x000fea0003800000 */
.L_x_104:
        /* <DEDUP_REMOVED lines=10> */
.L_x_107:
[----:B------:R-:W-:Y:S05]  /*46c0*/  BSYNC B1 ;  /* 0x0000000000017941 */ /* 0x000fea0003800000 */
.L_x_106:
        /* <DEDUP_REMOVED lines=10> */
.L_x_109:
[----:B------:R-:W-:Y:S05]  /*4770*/  BSYNC B1 ;  /* 0x0000000000017941 */ /* 0x000fea0003800000 */
.L_x_108:
        /* <DEDUP_REMOVED lines=9> */
.L_x_111:
[----:B------:R-:W-:Y:S05]  /*4810*/  BSYNC B1 ;  /* 0x0000000000017941 */ /* 0x000fea0003800000 */
.L_x_110:
        /* <DEDUP_REMOVED lines=9> */
.L_x_113:
[----:B------:R-:W-:Y:S05]  /*48b0*/  BSYNC B1 ;  /* 0x0000000000017941 */ /* 0x000fea0003800000 */
.L_x_112:
        /* <DEDUP_REMOVED lines=10> */
.L_x_115:
[----:B------:R-:W-:Y:S05]  /*4960*/  BSYNC B1 ;  /* 0x0000000000017941 */ /* 0x000fea0003800000 */
.L_x_114:
        /* <DEDUP_REMOVED lines=10> */
.L_x_117:
[----:B------:R-:W-:Y:S05]  /*4a10*/  BSYNC B1 ;  /* 0x0000000000017941 */ /* 0x000fea0003800000 */
.L_x_116:
        /* <DEDUP_REMOVED lines=9> */
.L_x_119:
[----:B------:R-:W-:Y:S05]  /*4ab0*/  BSYNC B1 ;  /* 0x0000000000017941 */ /* 0x000fea0003800000 */
.L_x_118:
        /* <DEDUP_REMOVED lines=9> */
.L_x_121:
[----:B------:R-:W-:Y:S05]  /*4b50*/  BSYNC B1 ;  /* 0x0000000000017941 */ /* 0x000fea0003800000 */
.L_x_120:
        /* <DEDUP_REMOVED lines=10> */
.L_x_123:
[----:B------:R-:W-:Y:S05]  /*4c00*/  BSYNC B1 ;  /* 0x0000000000017941 */ /* 0x000fea0003800000 */
.L_x_122:
        /* <DEDUP_REMOVED lines=10> */
.L_x_125:
[----:B------:R-:W-:Y:S05]  /*4cb0*/  BSYNC B1 ;  /* 0x0000000000017941 */ /* 0x000fea0003800000 */
.L_x_124:
        /* <DEDUP_REMOVED lines=9> */
.L_x_127:
[----:B------:R-:W-:Y:S05]  /*4d50*/  BSYNC B1 ;  /* 0x0000000000017941 */ /* 0x000fea0003800000 */
.L_x_126:
        /* <DEDUP_REMOVED lines=9> */
.L_x_129:
[----:B------:R-:W-:Y:S05]  /*4df0*/  BSYNC B1 ;  /* 0x0000000000017941 */ /* 0x000fea0003800000 */
.L_x_128:
        /* <DEDUP_REMOVED lines=10> */
.L_x_131:
[----:B------:R-:W-:Y:S05]  /*4ea0*/  BSYNC B1 ;  /* 0x0000000000017941 */ /* 0x000fea0003800000 */
.L_x_130:
        /* <DEDUP_REMOVED lines=10> */
.L_x_133:
[----:B------:R-:W-:Y:S05]  /*4f50*/  BSYNC B1 ;  /* 0x0000000000017941 */ /* 0x000fea0003800000 */
.L_x_132:
        /* <DEDUP_REMOVED lines=9> */
.L_x_135:
[----:B------:R-:W-:Y:S05]  /*4ff0*/  BSYNC B1 ;  /* 0x0000000000017941 */ /* 0x000fea0003800000 */
.L_x_134:
        /* <DEDUP_REMOVED lines=9> */
.L_x_137:
[----:B------:R-:W-:Y:S05]  /*5090*/  BSYNC B1 ;  /* 0x0000000000017941 */ /* 0x000fea0003800000 */
.L_x_136:
        /* <DEDUP_REMOVED lines=10> */
.L_x_139:
[----:B------:R-:W-:Y:S05]  /*5140*/  BSYNC B1 ;  /* 0x0000000000017941 */ /* 0x000fea0003800000 */
.L_x_138:
        /* <DEDUP_REMOVED lines=10> */
.L_x_141:
[----:B------:R-:W-:Y:S05]  /*51f0*/  BSYNC B1 ;  /* 0x0000000000017941 */ /* 0x000fea0003800000 */
.L_x_140:
        /* <DEDUP_REMOVED lines=9> */
.L_x_143:
[----:B------:R-:W-:Y:S05]  /*5290*/  BSYNC B1 ;  /* 0x0000000000017941 */ /* 0x000fea0003800000 */
.L_x_142:
        /* <DEDUP_REMOVED lines=9> */
.L_x_145:
[----:B------:R-:W-:Y:S05]  /*5330*/  BSYNC B1 ;  /* 0x0000000000017941 */ /* 0x000fea0003800000 */
.L_x_144:
        /* <DEDUP_REMOVED lines=10> */
.L_x_147:
[----:B------:R-:W-:Y:S05]  /*53e0*/  BSYNC B1 ;  /* 0x0000000000017941 */ /* 0x000fea0003800000 */
.L_x_146:
        /* <DEDUP_REMOVED lines=10> */
.L_x_149:
[----:B------:R-:W-:Y:S05]  /*5490*/  BSYNC B1 ;  /* 0x0000000000017941 */ /* 0x000fea0003800000 */
.L_x_148:
        /* <DEDUP_REMOVED lines=9> */
.L_x_151:
[----:B------:R-:W-:Y:S05]  /*5530*/  BSYNC B1 ;  /* 0x0000000000017941 */ /* 0x000fea0003800000 */
.L_x_150:
        /* <DEDUP_REMOVED lines=9> */
.L_x_153:
[----:B------:R-:W-:Y:S05]  /*55d0*/  BSYNC B1 ;  /* 0x0000000000017941 */ /* 0x000fea0003800000 */
.L_x_152:
        /* <DEDUP_REMOVED lines=10> */
.L_x_155:
[----:B------:R-:W-:Y:S05]  /*5680*/  BSYNC B1 ;  /* 0x0000000000017941 */ /* 0x000fea0003800000 */
.L_x_154:
        /* <DEDUP_REMOVED lines=10> */
.L_x_157:
[----:B------:R-:W-:Y:S05]  /*5730*/  BSYNC B1 ;  /* 0x0000000000017941 */ /* 0x000fea0003800000 */
.L_x_156:
        /* <DEDUP_REMOVED lines=9> */
.L_x_159:
[----:B------:R-:W-:Y:S05]  /*57d0*/  BSYNC B1 ;  /* 0x0000000000017941 */ /* 0x000fea0003800000 */
.L_x_158:
        /* <DEDUP_REMOVED lines=9> */
.L_x_161:
[----:B------:R-:W-:Y:S05]  /*5870*/  BSYNC B1 ;  /* 0x0000000000017941 */ /* 0x000fea0003800000 */
.L_x_160:
        /* <DEDUP_REMOVED lines=10> */
.L_x_163:
[----:B------:R-:W-:Y:S05]  /*5920*/  BSYNC B1 ;  /* 0x0000000000017941 */ /* 0x000fea0003800000 */
.L_x_162:
        /* <DEDUP_REMOVED lines=10> */
.L_x_165:
[----:B------:R-:W-:Y:S05]  /*59d0*/  BSYNC B1 ;  /* 0x0000000000017941 */ /* 0x000fea0003800000 */
.L_x_164:
        /* <DEDUP_REMOVED lines=9> */
.L_x_167:
[----:B------:R-:W-:Y:S05]  /*5a70*/  BSYNC B1 ;  /* 0x0000000000017941 */ /* 0x000fea0003800000 */
.L_x_166:
        /* <DEDUP_REMOVED lines=9> */
.L_x_169:
[----:B------:R-:W-:Y:S05]  /*5b10*/  BSYNC B1 ;  /* 0x0000000000017941 */ /* 0x000fea0003800000 */
.L_x_168:
        /* <DEDUP_REMOVED lines=10> */
.L_x_171:
[----:B------:R-:W-:Y:S05]  /*5bc0*/  BSYNC B1 ;  /* 0x0000000000017941 */ /* 0x000fea0003800000 */
.L_x_170:
        /* <DEDUP_REMOVED lines=10> */
.L_x_173:
[----:B------:R-:W-:Y:S05]  /*5c70*/  BSYNC B1 ;  /* 0x0000000000017941 */ /* 0x000fea0003800000 */
.L_x_172:
        /* <DEDUP_REMOVED lines=9> */
.L_x_175:
[----:B------:R-:W-:Y:S05]  /*5d10*/  BSYNC B1 ;  /* 0x0000000000017941 */ /* 0x000fea0003800000 */
.L_x_174:
        /* <DEDUP_REMOVED lines=9> */
.L_x_177:
[----:B------:R-:W-:Y:S05]  /*5db0*/  BSYNC B1 ;  /* 0x0000000000017941 */ /* 0x000fea0003800000 */
.L_x_176:
        /* <DEDUP_REMOVED lines=10> */
.L_x_179:
[----:B------:R-:W-:Y:S05]  /*5e60*/  BSYNC B1 ;  /* 0x0000000000017941 */ /* 0x000fea0003800000 */
.L_x_178:
        /* <DEDUP_REMOVED lines=10> */
.L_x_181:
[----:B------:R-:W-:Y:S05]  /*5f10*/  BSYNC B1 ;  /* 0x0000000000017941 */ /* 0x000fea0003800000 */
.L_x_180:
        /* <DEDUP_REMOVED lines=9> */
.L_x_183:
[----:B------:R-:W-:Y:S05]  /*5fb0*/  BSYNC B1 ;  /* 0x0000000000017941 */ /* 0x000fea0003800000 */
.L_x_182:
        /* <DEDUP_REMOVED lines=9> */
.L_x_185:
[----:B------:R-:W-:Y:S05]  /*6050*/  BSYNC B1 ;  /* 0x0000000000017941 */ /* 0x000fea0003800000 */
.L_x_184:
        /* <DEDUP_REMOVED lines=10> */
.L_x_187:
[----:B------:R-:W-:Y:S05]  /*6100*/  BSYNC B1 ;  /* 0x0000000000017941 */ /* 0x000fea0003800000 */
.L_x_186:
        /* <DEDUP_REMOVED lines=10> */
.L_x_189:
[----:B------:R-:W-:Y:S05]  /*61b0*/  BSYNC B1 ;  /* 0x0000000000017941 */ /* 0x000fea0003800000 */
.L_x_188:
        /* <DEDUP_REMOVED lines=9> */
.L_x_191:
[----:B------:R-:W-:Y:S05]  /*6250*/  BSYNC B1 ;  /* 0x0000000000017941 */ /* 0x000fea0003800000 */
.L_x_190:
        /* <DEDUP_REMOVED lines=9> */
.L_x_193:
[----:B------:R-:W-:Y:S05]  /*62f0*/  BSYNC B1 ;  /* 0x0000000000017941 */ /* 0x000fea0003800000 */
.L_x_192:
        /* <DEDUP_REMOVED lines=10> */
.L_x_195:
[----:B------:R-:W-:Y:S05]  /*63a0*/  BSYNC B1 ;  /* 0x0000000000017941 */ /* 0x000fea0003800000 */
.L_x_194:
        /* <DEDUP_REMOVED lines=10> */
.L_x_197:
[----:B------:R-:W-:Y:S05]  /*6450*/  BSYNC B1 ;  /* 0x0000000000017941 */ /* 0x000fea0003800000 */
.L_x_196:
        /* <DEDUP_REMOVED lines=9> */
.L_x_199:
[----:B------:R-:W-:Y:S05]  /*64f0*/  BSYNC B1 ;  /* 0x0000000000017941 */ /* 0x000fea0003800000 */
.L_x_198:
        /* <DEDUP_REMOVED lines=9> */
.L_x_201:
[----:B------:R-:W-:Y:S05]  /*6590*/  BSYNC B1 ;  /* 0x0000000000017941 */ /* 0x000fea0003800000 */
.L_x_200:
        /* <DEDUP_REMOVED lines=10> */
.L_x_203:
[----:B------:R-:W-:Y:S05]  /*6640*/  BSYNC B1 ;  /* 0x0000000000017941 */ /* 0x000fea0003800000 */
.L_x_202:
        /* <DEDUP_REMOVED lines=10> */
.L_x_205:
[----:B------:R-:W-:Y:S05]  /*66f0*/  BSYNC B1 ;  /* 0x0000000000017941 */ /* 0x000fea0003800000 */
.L_x_204:
        /* <DEDUP_REMOVED lines=9> */
.L_x_207:
[----:B------:R-:W-:Y:S05]  /*6790*/  BSYNC B1 ;  /* 0x0000000000017941 */ /* 0x000fea0003800000 */
.L_x_206:
        /* <DEDUP_REMOVED lines=9> */
.L_x_209:
[----:B------:R-:W-:Y:S05]  /*6830*/  BSYNC B1 ;  /* 0x0000000000017941 */ /* 0x000fea0003800000 */
.L_x_208:
        /* <DEDUP_REMOVED lines=10> */
.L_x_211:
[----:B------:R-:W-:Y:S05]  /*68e0*/  BSYNC B1 ;  /* 0x0000000000017941 */ /* 0x000fea0003800000 */
.L_x_210:
        /* <DEDUP_REMOVED lines=10> */
.L_x_213:
[----:B------:R-:W-:Y:S05]  /*6990*/  BSYNC B1 ;  /* 0x0000000000017941 */ /* 0x000fea0003800000 */
.L_x_212:
        /* <DEDUP_REMOVED lines=9> */
.L_x_215:
[----:B------:R-:W-:Y:S05]  /*6a30*/  BSYNC B1 ;  /* 0x0000000000017941 */ /* 0x000fea0003800000 */
.L_x_214:
        /* <DEDUP_REMOVED lines=9> */
.L_x_217:
[----:B------:R-:W-:Y:S05]  /*6ad0*/  BSYNC B1 ;  /* 0x0000000000017941 */ /* 0x000fea0003800000 */
.L_x_216:
        /* <DEDUP_REMOVED lines=10> */
.L_x_219:
[----:B------:R-:W-:Y:S05]  /*6b80*/  BSYNC B1 ;  /* 0x0000000000017941 */ /* 0x000fea0003800000 */
.L_x_218:
        /* <DEDUP_REMOVED lines=10> */
.L_x_221:
[----:B------:R-:W-:Y:S05]  /*6c30*/  BSYNC B1 ;  /* 0x0000000000017941 */ /* 0x000fea0003800000 */
.L_x_220:
        /* <DEDUP_REMOVED lines=9> */
.L_x_223:
[----:B------:R-:W-:Y:S05]  /*6cd0*/  BSYNC B1 ;  /* 0x0000000000017941 */ /* 0x000fea0003800000 */
.L_x_222:
        /* <DEDUP_REMOVED lines=9> */
.L_x_225:
[----:B------:R-:W-:Y:S05]  /*6d70*/  BSYNC B1 ;  /* 0x0000000000017941 */ /* 0x000fea0003800000 */
.L_x_224:
        /* <DEDUP_REMOVED lines=10> */
.L_x_227:
[----:B------:R-:W-:Y:S05]  /*6e20*/  BSYNC B1 ;  /* 0x0000000000017941 */ /* 0x000fea0003800000 */
.L_x_226:
        /* <DEDUP_REMOVED lines=10> */
.L_x_229:
[----:B------:R-:W-:Y:S05]  /*6ed0*/  BSYNC B1 ;  /* 0x0000000000017941 */ /* 0x000fea0003800000 */
.L_x_228:
        /* <DEDUP_REMOVED lines=9> */
.L_x_231:
[----:B------:R-:W-:Y:S05]  /*6f70*/  BSYNC B1 ;  /* 0x0000000000017941 */ /* 0x000fea0003800000 */
.L_x_230:
        /* <DEDUP_REMOVED lines=9> */
.L_x_233:
[----:B------:R-:W-:Y:S05]  /*7010*/  BSYNC B1 ;  /* 0x0000000000017941 */ /* 0x000fea0003800000 */
.L_x_232:
        /* <DEDUP_REMOVED lines=10> */
.L_x_235:
[----:B------:R-:W-:Y:S05]  /*70c0*/  BSYNC B1 ;  /* 0x0000000000017941 */ /* 0x000fea0003800000 */
.L_x_234:
        /* <DEDUP_REMOVED lines=10> */
.L_x_237:
[----:B------:R-:W-:Y:S05]  /*7170*/  BSYNC B1 ;  /* 0x0000000000017941 */ /* 0x000fea0003800000 */
.L_x_236:
        /* <DEDUP_REMOVED lines=9> */
.L_x_239:
[----:B------:R-:W-:Y:S05]  /*7210*/  BSYNC B1 ;  /* 0x0000000000017941 */ /* 0x000fea0003800000 */
.L_x_238:
        /* <DEDUP_REMOVED lines=9> */
.L_x_241:
[----:B------:R-:W-:Y:S05]  /*72b0*/  BSYNC B1 ;  /* 0x0000000000017941 */ /* 0x000fea0003800000 */
.L_x_240:
        /* <DEDUP_REMOVED lines=10> */
.L_x_243:
[----:B------:R-:W-:Y:S05]  /*7360*/  BSYNC B1 ;  /* 0x0000000000017941 */ /* 0x000fea0003800000 */
.L_x_242:
        /* <DEDUP_REMOVED lines=10> */
.L_x_245:
[----:B------:R-:W-:Y:S05]  /*7410*/  BSYNC B1 ;  /* 0x0000000000017941 */ /* 0x000fea0003800000 */
.L_x_244:
        /* <DEDUP_REMOVED lines=9> */
.L_x_247:
[----:B------:R-:W-:Y:S05]  /*74b0*/  BSYNC B1 ;  /* 0x0000000000017941 */ /* 0x000fea0003800000 */
.L_x_246:
        /* <DEDUP_REMOVED lines=9> */
.L_x_249:
[----:B------:R-:W-:Y:S05]  /*7550*/  BSYNC B1 ;  /* 0x0000000000017941 */ /* 0x000fea0003800000 */
.L_x_248:
        /* <DEDUP_REMOVED lines=10> */
.L_x_251:
[----:B------:R-:W-:Y:S05]  /*7600*/  BSYNC B1 ;  /* 0x0000000000017941 */ /* 0x000fea0003800000 */
.L_x_250:
        /* <DEDUP_REMOVED lines=10> */
.L_x_253:
[----:B------:R-:W-:Y:S05]  /*76b0*/  BSYNC B1 ;  /* 0x0000000000017941 */ /* 0x000fea0003800000 */
.L_x_252:
        /* <DEDUP_REMOVED lines=9> */
.L_x_255:
[----:B------:R-:W-:Y:S05]  /*7750*/  BSYNC B1 ;  /* 0x0000000000017941 */ /* 0x000fea0003800000 */
.L_x_254:
        /* <DEDUP_REMOVED lines=9> */
.L_x_257:
[----:B------:R-:W-:Y:S05]  /*77f0*/  BSYNC B1 ;  /* 0x0000000000017941 */ /* 0x000fea0003800000 */
.L_x_256:
        /* <DEDUP_REMOVED lines=10> */
.L_x_259:
[----:B------:R-:W-:Y:S05]  /*78a0*/  BSYNC B1 ;  /* 0x0000000000017941 */ /* 0x000fea0003800000 */
.L_x_258:
        /* <DEDUP_REMOVED lines=10> */
.L_x_261:
[----:B------:R-:W-:Y:S05]  /*7950*/  BSYNC B1 ;  /* 0x0000000000017941 */ /* 0x000fea0003800000 */
.L_x_260:
        /* <DEDUP_REMOVED lines=9> */
.L_x_263:
[----:B------:R-:W-:Y:S05]  /*79f0*/  BSYNC B1 ;  /* 0x0000000000017941 */ /* 0x000fea0003800000 */
.L_x_262:
        /* <DEDUP_REMOVED lines=9> */
.L_x_265:
[----:B------:R-:W-:Y:S05]  /*7a90*/  BSYNC B1 ;  /* 0x0000000000017941 */ /* 0x000fea0003800000 */
.L_x_264:
        /* <DEDUP_REMOVED lines=10> */
.L_x_267:
[----:B------:R-:W-:Y:S05]  /*7b40*/  BSYNC B1 ;  /* 0x0000000000017941 */ /* 0x000fea0003800000 */
.L_x_266:
        /* <DEDUP_REMOVED lines=10> */
.L_x_269:
[----:B------:R-:W-:Y:S05]  /*7bf0*/  BSYNC B1 ;  /* 0x0000000000017941 */ /* 0x000fea0003800000 */
.L_x_268:
        /* <DEDUP_REMOVED lines=9> */
.L_x_271:
[----:B------:R-:W-:Y:S05]  /*7c90*/  BSYNC B1 ;  /* 0x0000000000017941 */ /* 0x000fea0003800000 */
.L_x_270:
        /* <DEDUP_REMOVED lines=9> */
.L_x_273:
[----:B------:R-:W-:Y:S05]  /*7d30*/  BSYNC B1 ;  /* 0x0000000000017941 */ /* 0x000fea0003800000 */
.L_x_272:
        /* <DEDUP_REMOVED lines=10> */
.L_x_275:
[----:B------:R-:W-:Y:S05]  /*7de0*/  BSYNC B1 ;  /* 0x0000000000017941 */ /* 0x000fea0003800000 */
.L_x_274:
        /* <DEDUP_REMOVED lines=10> */
.L_x_277:
[----:B------:R-:W-:Y:S05]  /*7e90*/  BSYNC B1 ;  /* 0x0000000000017941 */ /* 0x000fea0003800000 */
.L_x_276:
[----:B01---5:R-:W-:Y:S01]  /*7ea0*/  LOP3.LUT R6, R152, 0xffffe000, RZ, 0xc0, !PT ;  /* 0xffffe00098067812 */ /* 0x023fe200078ec0ff */
        /* <DEDUP_REMOVED lines=8> */
.L_x_279:
[----:B------:R-:W-:Y:S05]  /*7f30*/  BSYNC B1 ;  /* 0x0000000000017941 */ /* 0x000fea0003800000 */
.L_x_278:
[----:B0-2--5:R-:W-:Y:S01]  /*7f40*/  LOP3.LUT R4, R152, 0xffffe000, RZ, 0xc0, !PT ;  /* 0xffffe00098047812 */ /* 0x025fe200078ec0ff */
[----:B------:R-:W-:Y:S01]  /*7f50*/  @P1 IMAD.MOV.U32 R5, RZ, RZ, R11 ;  /* 0x000000ffff051224 */ /* 0x000fe200078e000b */
[----:B------:R-:W-:Y:S01]  /*7f60*/  ISETP.GT.AND P0, PT, R0, 0x8, P0 ;  /* 0x000000080000780c */ /* 0x000fe20000704270 */
[----:B------:R-:W-:Y:S02]  /*7f70*/  BSSY B1, `(.L_x_280) ;  /* 0x0000008000017945 */ /* 0x000fe40003800000 */
[----:B------:R-:W-:Y:S01]  /*7f80*/  FMUL R3, R4, R155 ;  /* 0x0000009b04037220 */ /* 0x000fe20000400000 */
[----:B------:R-:W-:-:S03]  /*7f90*/  @P1 IMAD.MOV.U32 R4, RZ, RZ, R10 ;  /* 0x000000ffff041224 */ /* 0x000fc600078e000a */
[----:B------:R-:W-:-:S05]  /*7fa0*/  FFMA R3, R150, R154, R3 ;  /* 0x0000009a96037223 */ /* 0x000fca0000000003 */
[----:B------:R-:W-:-:S05]  /*7fb0*/  F2FP.TF32.F32.PACK_B R3, R3 ;  /* 0x00000003ff03723e */ /* 0x000fca00024050ff */
[----:B------:R0:W-:Y:S01]  /*7fc0*/  @P1 STG.E desc[UR36][R4.64+0x3e0], R3 ;  /* 0x0003e00304001986 */ /* 0x0001e2000c101924 */
[----:B------:R-:W-:Y:S05]  /*7fd0*/  @!P0 BRA `(.L_x_281) ;  /* 0x0000000000048947 */ /* 0x000fea0003800000 */
[----:B------:R2:W5:Y:S02]  /*7fe0*/  LDG.E.LTC128B R152, desc[UR36][R8.64+0x3e4] ;  /* 0x0003e42408987981 */ /* 0x000564000c1e1920 */
.L_x_281:
[----:B------:R-:W-:Y:S05]  /*7ff0*/  BSYNC B1 ;  /* 0x0000000000017941 */ /* 0x000fea0003800000 */
.L_x_280:
[----:B------:R-:W-:Y:S05]  /*8000*/  @!P0 BRA `(.L_x_282) ;  /* 0x0000002400308947 */ /* 0x000fea0003800000 */
[----:B-----5:R-:W-:-:S05]  /*8010*/  LOP3.LUT R152, R152, 0xffffe000, RZ, 0xc0, !PT ;  /* 0xffffe00098987812 */ /* 0x020fca00078ec0ff */
[----:B------:R-:W-:-:S04]  /*8020*/  FMUL R152, R152, R155 ;  /* 0x0000009b98987220 */ /* 0x000fc80000400000 */
[----:B------:R-:W-:-:S05]  /*8030*/  FFMA R151, R151, R154, R152 ;  /* 0x0000009a97977223 */ /* 0x000fca0000000098 */
[----:B------:R-:W-:-:S05]  /*8040*/  F2FP.TF32.F32.PACK_B R151, R151 ;  /* 0x00000097ff97723e */ /* 0x000fca00024050ff */
[----:B------:R0:W-:Y:S01]  /*8050*/  STG.E desc[UR36][R10.64+0x3e4], R151 ;  /* 0x0003e4970a007986 */ /* 0x0001e2000c101924 */
[----:B------:R-:W-:Y:S05]  /*8060*/  BRA `(.L_x_282) ;  /* 0x0000002400187947 */ /* 0x000fea0003800000 */
.L_x_29:
[----:B------:R-:W-:Y:S01]  /*8070*/  ISETP.GT.AND P3, PT, R3, 0x1, PT ;  /* 0x000000010300780c */ /* 0x000fe20003f64270 */
[----:B------:R-:W-:Y:S01]  /*8080*/  ULDC.64 UR4, c[0x0][0x5c0] ;  /* 0x0001700000047ab9 */ /* 0x000fe20000000a00 */
[-C--:B------:R-:W-:Y:S01]  /*8090*/  FMUL R9, R24, R154.reuse ;  /* 0x0000009a18097220 */ /* 0x080fe20000400000 */
[----:B------:R-:W-:Y:S01]  /*80a0*/  LEA R4, P4, R162, UR4, 0x2 ;  /* 0x00000004a2047c11 */ /* 0x000fe2000f8810ff */
[-C--:B------:R-:W-:Y:S01]  /*80b0*/  FMUL R25, R25, R154.reuse ;  /* 0x0000009a19197220 */ /* 0x080fe20000400000 */
[----:B------:R-:W-:Y:S01]  /*80c0*/  ISETP.GT.AND P0, PT, R0, RZ, P3 ;  /* 0x000000ff0000720c */ /* 0x000fe20001f04270 */
[-C--:B------:R-:W-:Y:S01]  /*80d0*/  FMUL R27, R27, R154.reuse ;  /* 0x0000009a1b1b7220 */ /* 0x080fe20000400000 */
[----:B------:R-:W-:Y:S01]  /*80e0*/  LEA.HI.X R5, R162, UR5, R171, 0x2, P4 ;  /* 0x00000005a2057c11 */ /* 0x000fe2000a0f14ab */
[-C--:B------:R-:W-:Y:S01]  /*80f0*/  FMUL R29, R29, R154.reuse ;  /* 0x0000009a1d1d7220 */ /* 0x080fe20000400000 */
[----:B------:R-:W-:Y:S01]  /*8100*/  F2FP.TF32.F32.PACK_B R9, R9 ;  /* 0x00000009ff09723e */ /* 0x000fe200024050ff */
[-C--:B------:R-:W-:Y:S01]  /*8110*/  FMUL R31, R31, R154.reuse ;  /* 0x0000009a1f1f7220 */ /* 0x080fe20000400000 */
[----:B------:R-:W-:Y:S01]  /*8120*/  F2FP.TF32.F32.PACK_B R25, R25 ;  /* 0x00000019ff19723e */ /* 0x000fe200024050ff */
[----:B------:R-:W-:Y:S01]  /*8130*/  FMUL R13, R32, R154 ;  /* 0x0000009a200d7220 */ /* 0x000fe20000400000 */
[C---:B------:R-:W-:Y:S01]  /*8140*/  SHF.L.U64.HI R7, R10.reuse, 0x5, R11 ;  /* 0x000000050a077819 */ /* 0x040fe2000001020b */
[----:B------:R0:W-:Y:S01]  /*8150*/  @P2 STG.E desc[UR36][R4.64], R9 ;  /* 0x0000000904002986 */ /* 0x0001e2000c101924 */
[----:B------:R-:W-:Y:S01]  /*8160*/  LEA R6, P4, R10, R4, 0x5 ;  /* 0x000000040a067211 */ /* 0x000fe200078828ff */
[-C--:B------:R-:W-:Y:S01]  /*8170*/  FMUL R11, R26, R154.reuse ;  /* 0x0000009a1a0b7220 */ /* 0x080fe20000400000 */
[C---:B------:R-:W-:Y:S01]  /*8180*/  ISETP.GT.AND P1, PT, R0.reuse, 0x8, P1 ;  /* 0x000000080000780c */ /* 0x040fe20000f24270 */
[----:B------:R-:W-:Y:S01]  /*8190*/  @P0 STG.E desc[UR36][R4.64+0x4], R25 ;  /* 0x0000041904000986 */ /* 0x000fe2000c101924 */
[----:B------:R-:W-:Y:S01]  /*81a0*/  ISETP.GT.AND P2, PT, R3, 0x8, PT ;  /* 0x000000080300780c */ /* 0x000fe20003f44270 */
[----:B------:R-:W-:Y:S01]  /*81b0*/  IMAD.X R7, R7, 0x1, R5, P4 ;  /* 0x0000000107077824 */ /* 0x000fe200020e0605 */
[C---:B------:R-:W-:Y:S01]  /*81c0*/  ISETP.GT.AND P3, PT, R0.reuse, 0x8, P3 ;  /* 0x000000080000780c */ /* 0x040fe20001f64270 */
[-C--:B------:R-:W-:Y:S01]  /*81d0*/  FMUL R33, R33, R154.reuse ;  /* 0x0000009a21217220 */ /* 0x080fe20000400000 */
[----:B------:R-:W-:Y:S01]  /*81e0*/  ISETP.GT.AND P0, PT, R3, 0x9, PT ;  /* 0x000000090300780c */ /* 0x000fe20003f04270 */
[-C--:B------:R-:W-:Y:S01]  /*81f0*/  FMUL R35, R35, R154.reuse ;  /* 0x0000009a23237220 */ /* 0x080fe20000400000 */
[----:B------:R-:W-:Y:S01]  /*8200*/  ISETP.GT.AND P5, PT, R0, RZ, P2 ;  /* 0x000000ff0000720c */ /* 0x000fe200017a4270 */
[-C--:B0-----:R-:W-:Y:S01]  /*8210*/  FMUL R9, R28, R154.reuse ;  /* 0x0000009a1c097220 */ /* 0x081fe20000400000 */
[C---:B------:R-:W-:Y:S01]  /*8220*/  ISETP.GT.AND P4, PT, R0.reuse, RZ, P0 ;  /* 0x000000ff0000720c */ /* 0x040fe20000784270 */
[-C--:B------:R-:W-:Y:S01]  /*8230*/  FMUL R37, R37, R154.reuse ;  /* 0x0000009a25257220 */ /* 0x080fe20000400000 */
[----:B------:R-:W-:Y:S01]  /*8240*/  F2FP.TF32.F32.PACK_B R11, R11 ;  /* 0x0000000bff0b723e */ /* 0x000fe200024050ff */
[-C--:B------:R-:W-:Y:S01]  /*8250*/  FMUL R39, R39, R154.reuse ;  /* 0x0000009a27277220 */ /* 0x080fe20000400000 */
[----:B------:R-:W-:Y:S01]  /*8260*/  F2FP.TF32.F32.PACK_B R27, R27 ;  /* 0x0000001bff1b723e */ /* 0x000fe200024050ff */
[-C--:B------:R-:W-:Y:S01]  /*8270*/  FMUL R41, R41, R154.reuse ;  /* 0x0000009a29297220 */ /* 0x080fe20000400000 */
[----:B------:R-:W-:Y:S01]  /*8280*/  F2FP.TF32.F32.PACK_B R9, R9 ;  /* 0x00000009ff09723e */ /* 0x000fe200024050ff */
[----:B------:R0:W-:Y:S01]  /*8290*/  @P1 STG.E desc[UR36][R6.64], R11 ;  /* 0x0000000b06001986 */ /* 0x0001e2000c101924 */
[----:B------:R-:W-:Y:S01]  /*82a0*/  F2FP.TF32.F32.PACK_B R29, R29 ;  /* 0x0000001dff1d723e */ /* 0x000fe200024050ff */
[-C--:B------:R-:W-:Y:S01]  /*82b0*/  FMUL R43, R43, R154.reuse ;  /* 0x0000009a2b2b7220 */ /* 0x080fe20000400000 */
[C---:B------:R-:W-:Y:S01]  /*82c0*/  ISETP.GT.AND P1, PT, R3.reuse, 0x10, PT ;  /* 0x000000100300780c */ /* 0x040fe20003f24270 */
[----:B------:R-:W-:Y:S01]  /*82d0*/  @P3 STG.E desc[UR36][R6.64+0x4], R27 ;  /* 0x0000041b06003986 */ /* 0x000fe2000c101924 */
[----:B------:R-:W-:Y:S01]  /*82e0*/  ISETP.GT.AND P3, PT, R3, 0x11, PT ;  /* 0x000000110300780c */ /* 0x000fe20003f64270 */
[-C--:B------:R-:W-:Y:S01]  /*82f0*/  FMUL R45, R45, R154.reuse ;  /* 0x0000009a2d2d7220 */ /* 0x080fe20000400000 */
[C---:B------:R-:W-:Y:S01]  /*8300*/  ISETP.GT.AND P2, PT, R0.reuse, 0x8, P2 ;  /* 0x000000080000780c */ /* 0x040fe20001744270 */
[----:B------:R1:W-:Y:S01]  /*8310*/  @P5 STG.E desc[UR36][R4.64+0x20], R9 ;  /* 0x0000200904005986 */ /* 0x0003e2000c101924 */
[C---:B------:R-:W-:Y:S01]  /*8320*/  ISETP.GT.AND P0, PT, R0.reuse, 0x8, P0 ;  /* 0x000000080000780c */ /* 0x040fe20000704270 */
[-C--:B------:R-:W-:Y:S01]  /*8330*/  FMUL R47, R47, R154.reuse ;  /* 0x0000009a2f2f7220 */ /* 0x080fe20000400000 */
[----:B------:R-:W-:Y:S01]  /*8340*/  ISETP.GT.AND P5, PT, R0, RZ, P1 ;  /* 0x000000ff0000720c */ /* 0x000fe20000fa4270 */
[----:B------:R-:W-:Y:S01]  /*8350*/  @P4 STG.E desc[UR36][R4.64+0x24], R29 ;  /* 0x0000241d04004986 */ /* 0x000fe2000c101924 */
[-C--:B0-----:R-:W-:Y:S01]  /*8360*/  FMUL R11, R30, R154.reuse ;  /* 0x0000009a1e0b7220 */ /* 0x081fe20000400000 */
[----:B------:R-:W-:Y:S01]  /*8370*/  ISETP.GT.AND P4, PT, R0, RZ, P3 ;  /* 0x000000ff0000720c */ /* 0x000fe20001f84270 */
[-C--:B------:R-:W-:Y:S01]  /*8380*/  FMUL R49, R49, R154.reuse ;  /* 0x0000009a31317220 */ /* 0x080fe20000400000 */
[----:B------:R-:W-:Y:S01]  /*8390*/  F2FP.TF32.F32.PACK_B R31, R31 ;  /* 0x0000001fff1f723e */ /* 0x000fe200024050ff */
[-C--:B------:R-:W-:Y:S01]  /*83a0*/  FMUL R51, R51, R154.reuse ;  /* 0x0000009a33337220 */ /* 0x080fe20000400000 */
[----:B------:R-:W-:Y:S01]  /*83b0*/  F2FP.TF32.F32.PACK_B R11, R11 ;  /* 0x0000000bff0b723e */ /* 0x000fe200024050ff */
[-C--:B------:R-:W-:Y:S01]  /*83c0*/  FMUL R53, R53, R154.reuse ;  /* 0x0000009a35357220 */ /* 0x080fe20000400000 */
[----:B------:R-:W-:Y:S01]  /*83d0*/  F2FP.TF32.F32.PACK_B R13, R13 ;  /* 0x0000000dff0d723e */ /* 0x000fe200024050ff */
[-C--:B-1----:R-:W-:Y:S01]  /*83e0*/  FMUL R9, R34, R154.reuse ;  /* 0x0000009a22097220 */ /* 0x082fe20000400000 */
[----:B------:R-:W-:Y:S01]  /*83f0*/  F2FP.TF32.F32.PACK_B R33, R33 ;  /* 0x00000021ff21723e */ /* 0x000fe200024050ff */
[----:B------:R0:W-:Y:S01]  /*8400*/  @P2 STG.E desc[UR36][R6.64+0x20], R11 ;  /* 0x0000200b06002986 */ /* 0x0001e2000c101924 */
[C---:B------:R-:W-:Y:S01]  /*8410*/  ISETP.GT.AND P1, PT, R0.reuse, 0x8, P1 ;  /* 0x000000080000780c */ /* 0x040fe20000f24270 */
[-C--:B------:R-:W-:Y:S01]  /*8420*/  FMUL R55, R55, R154.reuse ;  /* 0x0000009a37377220 */ /* 0x080fe20000400000 */
[C---:B------:R-:W-:Y:S01]  /*8430*/  ISETP.GT.AND P2, PT, R3.reuse, 0x19, PT ;  /* 0x000000190300780c */ /* 0x040fe20003f44270 */
[----:B------:R-:W-:Y:S01]  /*8440*/  @P0 STG.E desc[UR36][R6.64+0x24], R31 ;  /* 0x0000241f06000986 */ /* 0x000fe2000c101924 */
[----:B------:R-:W-:Y:S01]  /*8450*/  ISETP.GT.AND P0, PT, R3, 0x18, PT ;  /* 0x000000180300780c */ /* 0x000fe20003f04270 */
[-C--:B------:R-:W-:Y:S01]  /*8460*/  FMUL R57, R57, R154.reuse ;  /* 0x0000009a39397220 */ /* 0x080fe20000400000 */
[----:B------:R-:W-:Y:S01]  /*8470*/  F2FP.TF32.F32.PACK_B R9, R9 ;  /* 0x00000009ff09723e */ /* 0x000fe200024050ff */
[----:B------:R1:W-:Y:S01]  /*8480*/  @P5 STG.E desc[UR36][R4.64+0x40], R13 ;  /* 0x0000400d04005986 */ /* 0x0003e2000c101924 */
[C---:B------:R-:W-:Y:S01]  /*8490*/  ISETP.GT.AND P5, PT, R0.reuse, RZ, P0 ;  /* 0x000000ff0000720c */ /* 0x040fe200007a4270 */
[-C--:B------:R-:W-:Y:S01]  /*84a0*/  FMUL R59, R59, R154.reuse ;  /* 0x0000009a3b3b7220 */ /* 0x080fe20000400000 */
[----:B------:R-:W-:Y:S01]  /*84b0*/  F2FP.TF32.F32.PACK_B R35, R35 ;  /* 0x00000023ff23723e */ /* 0x000fe200024050ff */
[----:B------:R-:W-:Y:S01]  /*84c0*/  @P4 STG.E desc[UR36][R4.64+0x44], R33 ;  /* 0x0000442104004986 */ /* 0x000fe2000c101924 */
[----:B------:R-:W-:Y:S01]  /*84d0*/  ISETP.GT.AND P4, PT, R0, 0x8, P3 ;  /* 0x000000080000780c */ /* 0x000fe20001f84270 */
[-C--:B0-----:R-:W-:Y:S01]  /*84e0*/  FMUL R11, R36, R154.reuse ;  /* 0x0000009a240b7220 */ /* 0x081fe20000400000 */
[----:B------:R-:W-:Y:S01]  /*84f0*/  ISETP.GT.AND P3, PT, R0, RZ, P2 ;  /* 0x000000ff0000720c */ /* 0x000fe20001764270 */
[----:B------:R0:W-:Y:S01]  /*8500*/  @P1 STG.E desc[UR36][R6.64+0x40], R9 ;  /* 0x0000400906001986 */ /* 0x0001e2000c101924 */
[----:B------:R-:W-:Y:S01]  /*8510*/  F2FP.TF32.F32.PACK_B R37, R37 ;  /* 0x00000025ff25723e */ /* 0x000fe200024050ff */
[-C--:B------:R-:W-:Y:S01]  /*8520*/  FMUL R61, R61, R154.reuse ;  /* 0x0000009a3d3d7220 */ /* 0x080fe20000400000 */
[----:B------:R-:W-:Y:S01]  /*8530*/  F2FP.TF32.F32.PACK_B R11, R11 ;  /* 0x0000000bff0b723e */ /* 0x000fe200024050ff */
[-C--:B-1----:R-:W-:Y:S01]  /*8540*/  FMUL R13, R40, R154.reuse ;  /* 0x0000009a280d7220 */ /* 0x082fe20000400000 */
[----:B------:R-:W-:Y:S01]  /*8550*/  ISETP.GT.AND P1, PT, R3, 0x20, PT ;  /* 0x000000200300780c */ /* 0x000fe20003f24270 */
[-C--:B------:R-:W-:Y:S01]  /*8560*/  FMUL R63, R63, R154.reuse ;  /* 0x0000009a3f3f7220 */ /* 0x080fe20000400000 */
[C---:B------:R-:W-:Y:S01]  /*8570*/  ISETP.GT.AND P0, PT, R0.reuse, 0x8, P0 ;  /* 0x000000080000780c */ /* 0x040fe20000704270 */
[-C--:B------:R-:W-:Y:S01]  /*8580*/  FMUL R65, R65, R154.reuse ;  /* 0x0000009a41417220 */ /* 0x080fe20000400000 */
[----:B------:R-:W-:Y:S01]  /*8590*/  F2FP.TF32.F32.PACK_B R39, R39 ;  /* 0x00000027ff27723e */ /* 0x000fe200024050ff */
[----:B------:R-:W-:Y:S01]  /*85a0*/  @P4 STG.E desc[UR36][R6.64+0x44], R35 ;  /* 0x0000442306004986 */ /* 0x000fe2000c101924 */
[----:B------:R-:W-:Y:S01]  /*85b0*/  ISETP.GT.AND P4, PT, R0, 0x8, P2 ;  /* 0x000000080000780c */ /* 0x000fe20001784270 */
[-C--:B0-----:R-:W-:Y:S01]  /*85c0*/  FMUL R9, R38, R154.reuse ;  /* 0x0000009a26097220 */ /* 0x081fe20000400000 */
[----:B------:R-:W-:Y:S01]  /*85d0*/  ISETP.GT.AND P2, PT, R3, 0x21, PT ;  /* 0x000000210300780c */ /* 0x000fe20003f44270 */
[----:B------:R0:W-:Y:S01]  /*85e0*/  @P5 STG.E desc[UR36][R4.64+0x60], R11 ;  /* 0x0000600b04005986 */ /* 0x0001e2000c101924 */
[C---:B------:R-:W-:Y:S01]  /*85f0*/  ISETP.GT.AND P5, PT, R0.reuse, RZ, P1 ;  /* 0x000000ff0000720c */ /* 0x040fe20000fa4270 */
[-C--:B------:R-:W-:Y:S01]  /*8600*/  FMUL R67, R67, R154.reuse ;  /* 0x0000009a43437220 */ /* 0x080fe20000400000 */
[----:B------:R-:W-:Y:S01]  /*8610*/  F2FP.TF32.F32.PACK_B R9, R9 ;  /* 0x00000009ff09723e */ /* 0x000fe200024050ff */
[----:B------:R-:W-:Y:S01]  /*8620*/  @P3 STG.E desc[UR36][R4.64+0x64], R37 ;  /* 0x0000642504003986 */ /* 0x000fe2000c101924 */
[C---:B------:R-:W-:Y:S01]  /*8630*/  ISETP.GT.AND P3, PT, R0.reuse, RZ, P2 ;  /* 0x000000ff0000720c */ /* 0x040fe20001764270 */
[-C--:B------:R-:W-:Y:S01]  /*8640*/  FMUL R69, R69, R154.reuse ;  /* 0x0000009a45457220 */ /* 0x080fe20000400000 */
[----:B------:R-:W-:Y:S01]  /*8650*/  F2FP.TF32.F32.PACK_B R13, R13 ;  /* 0x0000000dff0d723e */ /* 0x000fe200024050ff */
[----:B------:R1:W-:Y:S01]  /*8660*/  @P0 STG.E desc[UR36][R6.64+0x60], R9 ;  /* 0x0000600906000986 */ /* 0x0003e2000c101924 */
[----:B------:R-:W-:Y:S01]  /*8670*/  F2FP.TF32.F32.PACK_B R41, R41 ;  /* 0x00000029ff29723e */ /* 0x000fe200024050ff */
[-C--:B------:R-:W-:Y:S01]  /*8680*/  FMUL R71, R71, R154.reuse ;  /* 0x0000009a47477220 */ /* 0x080fe20000400000 */
[C---:B------:R-:W-:Y:S01]  /*8690*/  ISETP.GT.AND P0, PT, R3.reuse, 0x28, PT ;  /* 0x000000280300780c */ /* 0x040fe20003f04270 */
[----:B------:R-:W-:Y:S01]  /*86a0*/  @P4 STG.E desc[UR36][R6.64+0x64], R39 ;  /* 0x0000642706004986 */ /* 0x000fe2000c101924 */
[----:B------:R-:W-:Y:S01]  /*86b0*/  ISETP.GT.AND P1, PT, R0, 0x8, P1 ;  /* 0x000000080000780c */ /* 0x000fe20000f24270 */
[-C--:B0-----:R-:W-:Y:S01]  /*86c0*/  FMUL R11, R44, R154.reuse ;  /* 0x0000009a2c0b7220 */ /* 0x081fe20000400000 */
[C---:B------:R-:W-:Y:S01]  /*86d0*/  ISETP.GT.AND P4, PT, R0.reuse, 0x8, P2 ;  /* 0x000000080000780c */ /* 0x040fe20001784270 */
[----:B------:R0:W-:Y:S01]  /*86e0*/  @P5 STG.E desc[UR36][R4.64+0x80], R13 ;  /* 0x0000800d04005986 */ /* 0x0001e2000c101924 */
[----:B------:R-:W-:Y:S01]  /*86f0*/  ISETP.GT.AND P2, PT, R3, 0x29, PT ;  /* 0x000000290300780c */ /* 0x000fe20003f44270 */
[-C--:B------:R-:W-:Y:S01]  /*8700*/  FMUL R73, R73, R154.reuse ;  /* 0x0000009a49497220 */ /* 0x080fe20000400000 */
[----:B------:R-:W-:Y:S01]  /*8710*/  ISETP.GT.AND P5, PT, R0, RZ, P0 ;  /* 0x000000ff0000720c */ /* 0x000fe200007a4270 */
[-C--:B-1----:R-:W-:Y:S01]  /*8720*/  FMUL R9, R42, R154.reuse ;  /* 0x0000009a2a097220 */ /* 0x082fe20000400000 */
[----:B------:R-:W-:Y:S01]  /*8730*/  @P3 STG.E desc[UR36][R4.64+0x84], R41 ;  /* 0x0000842904003986 */ /* 0x000fe2000c101924 */
[----:B------:R-:W-:Y:S01]  /*8740*/  ISETP.GT.AND P3, PT, R0, RZ, P2 ;  /* 0x000000ff0000720c */ /* 0x000fe20001764270 */
[-C--:B------:R-:W-:Y:S01]  /*8750*/  FMUL R75, R75, R154.reuse ;  /* 0x0000009a4b4b7220 */ /* 0x080fe20000400000 */
[----:B------:R-:W-:Y:S01]  /*8760*/  F2FP.TF32.F32.PACK_B R43, R43 ;  /* 0x0000002bff2b723e */ /* 0x000fe200024050ff */
[-C--:B------:R-:W-:Y:S01]  /*8770*/  FMUL R77, R77, R154.reuse ;  /* 0x0000009a4d4d7220 */ /* 0x080fe20000400000 */
[----:B------:R-:W-:Y:S01]  /*8780*/  F2FP.TF32.F32.PACK_B R9, R9 ;  /* 0x00000009ff09723e */ /* 0x000fe200024050ff */
[-C--:B------:R-:W-:Y:S01]  /*8790*/  FMUL R79, R79, R154.reuse ;  /* 0x0000009a4f4f7220 */ /* 0x080fe20000400000 */
[----:B------:R-:W-:Y:S01]  /*87a0*/  F2FP.TF32.F32.PACK_B R11, R11 ;  /* 0x0000000bff0b723e */ /* 0x000fe200024050ff */
[-C--:B0-----:R-:W-:Y:S01]  /*87b0*/  FMUL R13, R48, R154.reuse ;  /* 0x0000009a300d7220 */ /* 0x081fe20000400000 */
[----:B------:R-:W-:Y:S01]  /*87c0*/  F2FP.TF32.F32.PACK_B R45, R45 ;  /* 0x0000002dff2d723e */ /* 0x000fe200024050ff */
[----:B------:R0:W-:Y:S01]  /*87d0*/  @P1 STG.E desc[UR36][R6.64+0x80], R9 ;  /* 0x0000800906001986 */ /* 0x0001e2000c101924 */
[----:B------:R-:W-:Y:S01]  /*87e0*/  ISETP.GT.AND P1, PT, R3, 0x30, PT ;  /* 0x000000300300780c */ /* 0x000fe20003f24270 */
[-C--:B------:R-:W-:Y:S01]  /*87f0*/  FMUL R81, R81, R154.reuse ;  /* 0x0000009a51517220 */ /* 0x080fe20000400000 */
[C---:B------:R-:W-:Y:S01]  /*8800*/  ISETP.GT.AND P0, PT, R0.reuse, 0x8, P0 ;  /* 0x000000080000780c */ /* 0x040fe20000704270 */
[----:B------:R-:W-:Y:S01]  /*8810*/  @P4 STG.E desc[UR36][R6.64+0x84], R43 ;  /* 0x0000842b06004986 */ /* 0x000fe2000c101924 */
[C---:B------:R-:W-:Y:S01]  /*8820*/  ISETP.GT.AND P4, PT, R0.reuse, 0x8, P2 ;  /* 0x000000080000780c */ /* 0x040fe20001784270 */
[-C--:B------:R-:W-:Y:S01]  /*8830*/  FMUL R83, R83, R154.reuse ;  /* 0x0000009a53537220 */ /* 0x080fe20000400000 */
[----:B------:R-:W-:Y:S01]  /*8840*/  ISETP.GT.AND P2, PT, R3, 0x31, PT ;  /* 0x000000310300780c */ /* 0x000fe20003f44270 */
[----:B------:R1:W-:Y:S01]  /*8850*/  @P5 STG.E desc[UR36][R4.64+0xa0], R11 ;  /* 0x0000a00b04005986 */ /* 0x0003e2000c101924 */
[----:B------:R-:W-:Y:S01]  /*8860*/  ISETP.GT.AND P5, PT, R0, RZ, P1 ;  /* 0x000000ff0000720c */ /* 0x000fe20000fa4270 */
[-C--:B------:R-:W-:Y:S01]  /*8870*/  FMUL R85, R85, R154.reuse ;  /* 0x0000009a55557220 */ /* 0x080fe20000400000 */
[----:B------:R-:W-:Y:S01]  /*8880*/  F2FP.TF32.F32.PACK_B R47, R47 ;  /* 0x0000002fff2f723e */ /* 0x000fe200024050ff */
[-C--:B0-----:R-:W-:Y:S01]  /*8890*/  FMUL R9, R46, R154.reuse ;  /* 0x0000009a2e097220 */ /* 0x081fe20000400000 */
        /* <DEDUP_REMOVED lines=9> */
[C---:B------:R-:W-:Y:S01]  /*8930*/  ISETP.GT.AND P1, PT, R0.reuse, 0x8, P1 ;  /* 0x000000080000780c */ /* 0x040fe20000f24270 */
[----:B------:R0:W-:Y:S01]  /*8940*/  @P0 STG.E desc[UR36][R6.64+0xa0], R9 ;  /* 0x0000a00906000986 */ /* 0x0001e2000c101924 */
[----:B------:R-:W-:Y:S01]  /*8950*/  ISETP.GT.AND P0, PT, R3, 0x38, PT ;  /* 0x000000380300780c */ /* 0x000fe20003f04270 */
[-C--:B------:R-:W-:Y:S01]  /*8960*/  FMUL R93, R93, R154.reuse ;  /* 0x0000009a5d5d7220 */ /* 0x080fe20000400000 */
[----:B------:R-:W-:Y:S01]  /*8970*/  F2FP.TF32.F32.PACK_B R51, R51 ;  /* 0x00000033ff33723e */ /* 0x000fe200024050ff */
        /* <DEDUP_REMOVED lines=10> */
[C---:B------:R-:W-:Y:S01]  /*8a20*/  ISETP.GT.AND P3, PT, R0.reuse, RZ, P2 ;  /* 0x000000ff0000720c */ /* 0x040fe20001764270 */
[-C--:B------:R-:W-:Y:S01]  /*8a30*/  FMUL R99, R99, R154.reuse ;  /* 0x0000009a63637220 */ /* 0x080fe20000400000 */
[----:B------:R-:W-:Y:S01]  /*8a40*/  F2FP.TF32.F32.PACK_B R53, R53 ;  /* 0x00000035ff35723e */ /* 0x000fe200024050ff */
[-C--:B------:R-:W-:Y:S01]  /*8a50*/  FMUL R101, R101, R154.reuse ;  /* 0x0000009a65657220 */ /* 0x080fe20000400000 */
[----:B------:R-:W-:Y:S01]  /*8a60*/  F2FP.TF32.F32.PACK_B R9, R9 ;  /* 0x00000009ff09723e */ /* 0x000fe200024050ff */
[-C--:B------:R-:W-:Y:S01]  /*8a70*/  FMUL R103, R103, R154.reuse ;  /* 0x0000009a67677220 */ /* 0x080fe20000400000 */
[----:B------:R-:W-:Y:S01]  /*8a80*/  ISETP.GT.AND P0, PT, R0, 0x8, P0 ;  /* 0x000000080000780c */ /* 0x000fe20000704270 */
[-C--:B-1----:R-:W-:Y:S01]  /*8a90*/  FMUL R13, R56, R154.reuse ;  /* 0x0000009a380d7220 */ /* 0x082fe20000400000 */
[----:B------:R-:W-:Y:S01]  /*8aa0*/  F2FP.TF32.F32.PACK_B R55, R55 ;  /* 0x00000037ff37723e */ /* 0x000fe200024050ff */
        /* <DEDUP_REMOVED lines=16> */
[----:B------:R-:W-:Y:S01]  /*8bb0*/  ISETP.GT.AND P1, PT, R0, 0x8, P1 ;  /* 0x000000080000780c */ /* 0x000fe20000f24270 */
[-C--:B------:R-:W-:Y:S01]  /*8bc0*/  FMUL R113, R113, R154.reuse ;  /* 0x0000009a71717220 */ /* 0x080fe20000400000 */
[----:B------:R-:W-:Y:S01]  /*8bd0*/  F2FP.TF32.F32.PACK_B R9, R9 ;  /* 0x00000009ff09723e */ /* 0x000fe200024050ff */
[-C--:B------:R-:W-:Y:S01]  /*8be0*/  FMUL R115, R115, R154.reuse ;  /* 0x0000009a73737220 */ /* 0x080fe20000400000 */
[-C--:B-1----:R-:W-:Y:S01]  /*8bf0*/  FMUL R11, R60, R154.reuse ;  /* 0x0000009a3c0b7220 */ /* 0x082fe20000400000 */
[----:B------:R-:W-:Y:S01]  /*8c00*/  F2FP.TF32.F32.PACK_B R59, R59 ;  /* 0x0000003bff3b723e */ /* 0x000fe200024050ff */
[-C--:B------:R-:W-:Y:S01]  /*8c10*/  FMUL R117, R117, R154.reuse ;  /* 0x0000009a75757220 */ /* 0x080fe20000400000 */
        /* <DEDUP_REMOVED lines=58> */
[----:B0-----:R-:W-:Y:S01]  /*8fc0*/  FMUL R9, R66, R154 ;  /* 0x0000009a42097220 */ /* 0x001fe20000400000 */
[----:B------:R-:W-:Y:S01]  /*8fd0*/  @P3 STG.E desc[UR36][R4.64+0x144], R65 ;  /* 0x0001444104003986 */ /* 0x000fe2000c101924 */
[----:B------:R-:W-:-:S02]  /*8fe0*/  ISETP.GT.AND P3, PT, R0, RZ, P2 ;  /* 0x000000ff0000720c */ /* 0x000fc40001764270 */
[----:B------:R-:W-:Y:S02]  /*8ff0*/  ISETP.GT.AND P0, PT, R0, 0x8, P0 ;  /* 0x000000080000780c */ /* 0x000fe40000704270 */
[----:B------:R-:W-:Y:S01]  /*9000*/  F2FP.TF32.F32.PACK_B R9, R9 ;  /* 0x00000009ff09723e */ /* 0x000fe200024050ff */
[----:B-1----:R-:W-:Y:S01]  /*9010*/  FMUL R13, R72, R154 ;  /* 0x0000009a480d7220 */ /* 0x002fe20000400000 */
[----:B------:R-:W-:-:S03]  /*9020*/  F2FP.TF32.F32.PACK_B R71, R71 ;  /* 0x00000047ff47723e */ /* 0x000fc600024050ff */
[----:B------:R0:W-:Y:S01]  /*9030*/  @P1 STG.E desc[UR36][R6.64+0x140], R9 ;  /* 0x0001400906001986 */ /* 0x0001e2000c101924 */
[C---:B------:R-:W-:Y:S02]  /*9040*/  ISETP.GT.AND P1, PT, R3.reuse, 0x60, PT ;  /* 0x000000600300780c */ /* 0x040fe40003f24270 */
[----:B------:R-:W-:Y:S01]  /*9050*/  F2FP.TF32.F32.PACK_B R13, R13 ;  /* 0x0000000dff0d723e */ /* 0x000fe200024050ff */
[----:B------:R-:W-:Y:S01]  /*9060*/  @P4 STG.E desc[UR36][R6.64+0x144], R67 ;  /* 0x0001444306004986 */ /* 0x000fe2000c101924 */
[C---:B------:R-:W-:Y:S02]  /*9070*/  ISETP.GT.AND P4, PT, R0.reuse, 0x8, P2 ;  /* 0x000000080000780c */ /* 0x040fe40001784270 */
[----:B------:R-:W-:Y:S01]  /*9080*/  ISETP.GT.AND P2, PT, R3, 0x61, PT ;  /* 0x000000610300780c */ /* 0x000fe20003f44270 */
[----:B------:R1:W-:Y:S01]  /*9090*/  @P5 STG.E desc[UR36][R4.64+0x160], R11 ;  /* 0x0001600b04005986 */ /* 0x0003e2000c101924 */
[----:B------:R-:W-:Y:S02]  /*90a0*/  ISETP.GT.AND P5, PT, R0, RZ, P1 ;  /* 0x000000ff0000720c */ /* 0x000fe40000fa4270 */
        /* <DEDUP_REMOVED lines=257> */
[----:B------:R-:W-:Y:S01]  /*a0c0*/  @P3 STG.E desc[UR36][R4.64+0x364], R133 ;  /* 0x0003648504003986 */ /* 0x000fe2000c101924 */
[----:B0-----:R-:W-:Y:S01]  /*a0d0*/  FMUL R9, R134, R154 ;  /* 0x0000009a86097220 */ /* 0x001fe20000400000 */
[----:B------:R-:W-:-:S02]  /*a0e0*/  ISETP.GT.AND P3, PT, R0, RZ, P2 ;  /* 0x000000ff0000720c */ /* 0x000fc40001764270 */
[----:B------:R-:W-:Y:S02]  /*a0f0*/  ISETP.GT.AND P1, PT, R0, 0x8, P1 ;  /* 0x000000080000780c */ /* 0x000fe40000f24270 */
[----:B------:R-:W-:Y:S01]  /*a100*/  F2FP.TF32.F32.PACK_B R9, R9 ;  /* 0x00000009ff09723e */ /* 0x000fe200024050ff */
[----:B-1----:R-:W-:Y:S01]  /*a110*/  FMUL R11, R140, R154 ;  /* 0x0000009a8c0b7220 */ /* 0x002fe20000400000 */
[----:B------:R-:W-:-:S03]  /*a120*/  F2FP.TF32.F32.PACK_B R139, R139 ;  /* 0x0000008bff8b723e */ /* 0x000fc600024050ff */
[----:B------:R0:W-:Y:S01]  /*a130*/  @P0 STG.E desc[UR36][R6.64+0x360], R9 ;  /* 0x0003600906000986 */ /* 0x0001e2000c101924 */
[----:B------:R-:W-:Y:S02]  /*a140*/  F2FP.TF32.F32.PACK_B R141, R141 ;  /* 0x0000008dff8d723e */ /* 0x000fe400024050ff */
[----:B------:R-:W-:Y:S01]  /*a150*/  F2FP.TF32.F32.PACK_B R11, R11 ;  /* 0x0000000bff0b723e */ /* 0x000fe200024050ff */
[----:B------:R-:W-:Y:S01]  /*a160*/  @P4 STG.E desc[UR36][R6.64+0x364], R135 ;  /* 0x0003648706004986 */ /* 0x000fe2000c101924 */
[C---:B------:R-:W-:Y:S02]  /*a170*/  ISETP.GT.AND P4, PT, R3.reuse, 0xe8, PT ;  /* 0x000000e80300780c */ /* 0x040fe40003f84270 */
[----:B------:R-:W-:Y:S01]  /*a180*/  F2FP.TF32.F32.PACK_B R143, R143 ;  /* 0x0000008fff8f723e */ /* 0x000fe200024050ff */
[----:B------:R1:W-:Y:S01]  /*a190*/  @P5 STG.E desc[UR36][R4.64+0x380], R13 ;  /* 0x0003800d04005986 */ /* 0x0003e2000c101924 */
[----:B------:R-:W-:Y:S02]  /*a1a0*/  ISETP.GT.AND P5, PT, R3, 0xe9, PT ;  /* 0x000000e90300780c */ /* 0x000fe40003fa4270 */
[----:B------:R-:W-:Y:S01]  /*a1b0*/  F2FP.TF32.F32.PACK_B R145, R145 ;  /* 0x00000091ff91723e */ /* 0x000fe200024050ff */
[----:B------:R-:W-:Y:S01]  /*a1c0*/  @P3 STG.E desc[UR36][R4.64+0x384], R137 ;  /* 0x0003848904003986 */ /* 0x000fe2000c101924 */
[----:B------:R-:W-:Y:S01]  /*a1d0*/  ISETP.GT.AND P3, PT, R0, 0x8, P2 ;  /* 0x000000080000780c */ /* 0x000fe20001764270 */
[----:B0-----:R-:W-:Y:S01]  /*a1e0*/  FMUL R9, R138, R154 ;  /* 0x0000009a8a097220 */ /* 0x001fe20000400000 */
[----:B------:R-:W-:-:S02]  /*a1f0*/  ISETP.GT.AND P2, PT, R0, RZ, P4 ;  /* 0x000000ff0000720c */ /* 0x000fc40002744270 */
[C---:B------:R-:W-:Y:S02]  /*a200*/  ISETP.GT.AND P0, PT, R0.reuse, RZ, P5 ;  /* 0x000000ff0000720c */ /* 0x040fe40002f04270 */
[----:B------:R-:W-:Y:S01]  /*a210*/  ISETP.GT.AND P4, PT, R0, 0x8, P4 ;  /* 0x000000080000780c */ /* 0x000fe20002784270 */
[----:B-1----:R-:W-:Y:S01]  /*a220*/  FMUL R13, R142, R154 ;  /* 0x0000009a8e0d7220 */ /* 0x002fe20000400000 */
[----:B------:R-:W-:Y:S02]  /*a230*/  ISETP.GT.AND P5, PT, R0, 0x8, P5 ;  /* 0x000000080000780c */ /* 0x000fe40002fa4270 */
[----:B------:R-:W-:Y:S02]  /*a240*/  F2FP.TF32.F32.PACK_B R9, R9 ;  /* 0x00000009ff09723e */ /* 0x000fe400024050ff */
[----:B------:R-:W-:Y:S02]  /*a250*/  F2FP.TF32.F32.PACK_B R13, R13 ;  /* 0x0000000dff0d723e */ /* 0x000fe400024050ff */
[----:B------:R-:W-:Y:S01]  /*a260*/  F2FP.TF32.F32.PACK_B R147, R147 ;  /* 0x00000093ff93723e */ /* 0x000fe200024050ff */
[----:B------:R0:W-:Y:S01]  /*a270*/  @P1 STG.E desc[UR36][R6.64+0x380], R9 ;  /* 0x0003800906001986 */ /* 0x0001e2000c101924 */
[----:B------:R-:W-:-:S02]  /*a280*/  ISETP.GT.AND P1, PT, R3, 0xf8, PT ;  /* 0x000000f80300780c */ /* 0x000fc40003f24270 */
[----:B------:R-:W-:Y:S01]  /*a290*/  F2FP.TF32.F32.PACK_B R149, R149 ;  /* 0x00000095ff95723e */ /* 0x000fe200024050ff */
[----:B------:R-:W-:Y:S01]  /*a2a0*/  @P3 STG.E desc[UR36][R6.64+0x384], R139 ;  /* 0x0003848b06003986 */ /* 0x000fe2000c101924 */
[C---:B------:R-:W-:Y:S02]  /*a2b0*/  ISETP.GT.AND P3, PT, R3.reuse, 0xf0, PT ;  /* 0x000000f00300780c */ /* 0x040fe40003f64270 */
[----:B------:R-:W-:Y:S01]  /*a2c0*/  F2FP.TF32.F32.PACK_B R151, R151 ;  /* 0x00000097ff97723e */ /* 0x000fe200024050ff */
[----:B------:R1:W-:Y:S01]  /*a2d0*/  @P2 STG.E desc[UR36][R4.64+0x3a0], R11 ;  /* 0x0003a00b04002986 */ /* 0x0003e2000c101924 */
[----:B------:R-:W-:-:S03]  /*a2e0*/  ISETP.GT.AND P2, PT, R3, 0xf1, PT ;  /* 0x000000f10300780c */ /* 0x000fc60003f44270 */
[----:B------:R-:W-:Y:S01]  /*a2f0*/  @P0 STG.E desc[UR36][R4.64+0x3a4], R141 ;  /* 0x0003a48d04000986 */ /* 0x000fe2000c101924 */
[----:B------:R-:W-:Y:S01]  /*a300*/  ISETP.GT.AND P0, PT, R3, 0xf9, PT ;  /* 0x000000f90300780c */ /* 0x000fe20003f04270 */
[-C--:B------:R-:W-:Y:S01]  /*a310*/  FMUL R3, R144, R154.reuse ;  /* 0x0000009a90037220 */ /* 0x080fe20000400000 */
[-C--:B0-----:R-:W-:Y:S01]  /*a320*/  FMUL R9, R146, R154.reuse ;  /* 0x0000009a92097220 */ /* 0x081fe20000400000 */
[----:B------:R0:W-:Y:S01]  /*a330*/  @P4 STG.E desc[UR36][R6.64+0x3a0], R13 ;  /* 0x0003a00d06004986 */ /* 0x0001e2000c101924 */
[C---:B------:R-:W-:Y:S02]  /*a340*/  ISETP.GT.AND P4, PT, R0.reuse, RZ, P2 ;  /* 0x000000ff0000720c */ /* 0x040fe40001784270 */
[----:B------:R-:W-:Y:S01]  /*a350*/  F2FP.TF32.F32.PACK_B R3, R3 ;  /* 0x00000003ff03723e */ /* 0x000fe200024050ff */
[----:B------:R-:W-:Y:S01]  /*a360*/  @P5 STG.E desc[UR36][R6.64+0x3a4], R143 ;  /* 0x0003a48f06005986 */ /* 0x000fe2000c101924 */
[----:B------:R-:W-:Y:S01]  /*a370*/  ISETP.GT.AND P5, PT, R0, RZ, P3 ;  /* 0x000000ff0000720c */ /* 0x000fe20001fa4270 */
[----:B-1----:R-:W-:Y:S01]  /*a380*/  FMUL R11, R148, R154 ;  /* 0x0000009a940b7220 */ /* 0x002fe20000400000 */
[----:B------:R-:W-:-:S02]  /*a390*/  ISETP.GT.AND P3, PT, R0, 0x8, P3 ;  /* 0x000000080000780c */ /* 0x000fc40001f64270 */
[----:B------:R-:W-:Y:S02]  /*a3a0*/  ISETP.GT.AND P2, PT, R0, 0x8, P2 ;  /* 0x000000080000780c */ /* 0x000fe40001744270 */
[----:B------:R-:W-:Y:S01]  /*a3b0*/  F2FP.TF32.F32.PACK_B R9, R9 ;  /* 0x00000009ff09723e */ /* 0x000fe200024050ff */
[----:B0-----:R-:W-:Y:S01]  /*a3c0*/  FMUL R13, R150, R154 ;  /* 0x0000009a960d7220 */ /* 0x001fe20000400000 */
[----:B------:R-:W-:-:S04]  /*a3d0*/  F2FP.TF32.F32.PACK_B R11, R11 ;  /* 0x0000000bff0b723e */ /* 0x000fc800024050ff */
[----:B------:R-:W-:Y:S01]  /*a3e0*/  F2FP.TF32.F32.PACK_B R13, R13 ;  /* 0x0000000dff0d723e */ /* 0x000fe200024050ff */
[----:B------:R-:W-:Y:S01]  /*a3f0*/  @P5 STG.E desc[UR36][R4.64+0x3c0], R3 ;  /* 0x0003c00304005986 */ /* 0x000fe2000c101924 */
[C---:B------:R-:W-:Y:S02]  /*a400*/  ISETP.GT.AND P5, PT, R0.reuse, RZ, P1 ;  /* 0x000000ff0000720c */ /* 0x040fe40000fa4270 */
[C---:B------:R-:W-:Y:S01]  /*a410*/  ISETP.GT.AND P1, PT, R0.reuse, 0x8, P1 ;  /* 0x000000080000780c */ /* 0x040fe20000f24270 */
[----:B------:R-:W-:Y:S01]  /*a420*/  @P4 STG.E desc[UR36][R4.64+0x3c4], R145 ;  /* 0x0003c49104004986 */ /* 0x000fe2000c101924 */
[C---:B------:R-:W-:Y:S02]  /*a430*/  ISETP.GT.AND P4, PT, R0.reuse, RZ, P0 ;  /* 0x000000ff0000720c */ /* 0x040fe40000784270 */
[----:B------:R-:W-:Y:S01]  /*a440*/  ISETP.GT.AND P0, PT, R0, 0x8, P0 ;  /* 0x000000080000780c */ /* 0x000fe20000704270 */
[----:B------:R-:W-:Y:S04]  /*a450*/  @P3 STG.E desc[UR36][R6.64+0x3c0], R9 ;  /* 0x0003c00906003986 */ /* 0x000fe8000c101924 */
[----:B------:R-:W-:Y:S04]  /*a460*/  @P2 STG.E desc[UR36][R6.64+0x3c4], R147 ;  /* 0x0003c49306002986 */ /* 0x000fe8000c101924 */
[----:B------:R-:W-:Y:S04]  /*a470*/  @P5 STG.E desc[UR36][R4.64+0x3e0], R11 ;  /* 0x0003e00b04005986 */ /* 0x000fe8000c101924 */
[----:B------:R0:W-:Y:S02]  /*a480*/  @P4 STG.E desc[UR36][R4.64+0x3e4], R149 ;  /* 0x0003e49504004986 */ /* 0x0001e4000c101924 */
[----:B0-----:R-:W-:-:S02]  /*a490*/  @P1 IMAD.MOV.U32 R4, RZ, RZ, R6 ;  /* 0x000000ffff041224 */ /* 0x001fc400078e0006 */
[----:B------:R-:W-:-:S05]  /*a4a0*/  @P1 IMAD.MOV.U32 R5, RZ, RZ, R7 ;  /* 0x000000ffff051224 */ /* 0x000fca00078e0007 */
[----:B------:R0:W-:Y:S04]  /*a4b0*/  @P1 STG.E desc[UR36][R4.64+0x3e0], R13 ;  /* 0x0003e00d04001986 */ /* 0x0001e8000c101924 */
[----:B------:R0:W-:Y:S02]  /*a4c0*/  @P0 STG.E desc[UR36][R6.64+0x3e4], R151 ;  /* 0x0003e49706000986 */ /* 0x0001e4000c101924 */
.L_x_282:
[----:B------:R-:W-:Y:S05]  /*a4d0*/  BSYNC B0 ;  /* 0x0000000000007941 */ /* 0x000fea0003800000 */
.L_x_28:
[----:B------:R-:W-:Y:S01]  /*a4e0*/  ULDC UR4, c[0x0][0xc] ;  /* 0x0000030000047ab9 */ /* 0x000fe20000000800 */
[----:B------:R-:W-:Y:S01]  /*a4f0*/  ULDC UR5, c[0x0][0x10] ;  /* 0x0000040000057ab9 */ /* 0x000fe20000000800 */
[----:B0-----:R-:W0:Y:S01]  /*a500*/  LDC R3, c[0x0][0x14] ;  /* 0x00000500ff037b82 */ /* 0x001e220000000800 */
[----:B------:R-:W-:Y:S01]  /*a510*/  UIMAD.WIDE.U32 UR4, UR4, UR5, URZ ;  /* 0x00000005040472a5 */ /* 0x000fe2000f8e003f */
[----:B------:R-:W-:Y:S01]  /*a520*/  PRMT R0, RZ, 0x7610, R0 ;  /* 0x00007610ff007816 */ /* 0x000fe20000000000 */
[----:B-----5:R-:W-:Y:S02]  /*a530*/  IMAD.MOV.U32 R152, RZ, RZ, -0x1 ;  /* 0xffffffffff987424 */ /* 0x020fe400078e00ff */
[----:B------:R-:W-:Y:S02]  /*a540*/  IMAD.MOV.U32 R23, RZ, RZ, -0x1 ;  /* 0xffffffffff177424 */ /* 0x000fe400078e00ff */
[----:B0-----:R-:W-:-:S04]  /*a550*/  IMAD.WIDE.U32 R16, R3, UR4, R16 ;  /* 0x0000000403107c25 */ /* 0x001fc8000f8e0010 */
[----:B------:R-:W-:Y:S01]  /*a560*/  IMAD R3, R3, UR5, RZ ;  /* 0x0000000503037c24 */ /* 0x000fe2000f8e02ff */
[----:B------:R-:W-:Y:S02]  /*a570*/  ULDC.64 UR4, c[0x0][0x650] ;  /* 0x0001940000047ab9 */ /* 0x000fe40000000a00 */
[----:B------:R-:W-:Y:S01]  /*a580*/  ISETP.GE.U32.AND P0, PT, R16, UR4, PT ;  /* 0x0000000410007c0c */ /* 0x000fe2000bf06070 */
[----:B------:R-:W-:-:S05]  /*a590*/  IMAD.IADD R17, R17, 0x1, R3 ;  /* 0x0000000111117824 */ /* 0x000fca00078e0203 */
[----:B------:R-:W-:-:S13]  /*a5a0*/  ISETP.GE.U32.AND.EX P0, PT, R17, UR5, PT, P0 ;  /* 0x0000000511007c0c */ /* 0x000fda000bf06100 */
[----:B------:R-:W-:Y:S05]  /*a5b0*/  @P0 BRA `(.L_x_283) ;  /* 0x0000000400640947 */ /* 0x000fea0003800000 */
[----:B------:R-:W0:Y:S01]  /*a5c0*/  S2R R12, SR_CTAID.X ;  /* 0x00000000000c7919 */ /* 0x000e220000002500 */
[----:B----4-:R-:W4:Y:S01]  /*a5d0*/  LDC.64 R10, c[0x0][0x628] ;  /* 0x00018a00ff0a7b82 */ /* 0x010f220000000a00 */
[----:B------:R-:W-:Y:S01]  /*a5e0*/  ULDC UR4, c[0x0][0x150] ;  /* 0x0000540000047ab9 */ /* 0x000fe20000000800 */
[----:B-123--:R-:W-:Y:S01]  /*a5f0*/  IMAD.MOV.U32 R8, RZ, RZ, R16 ;  /* 0x000000ffff087224 */ /* 0x00efe200078e0010 */
[----:B------:R-:W1:Y:S01]  /*a600*/  S2R R24, SR_CTAID.Y ;  /* 0x0000000000187919 */ /* 0x000e620000002600 */
[----:B------:R-:W-:-:S04]  /*a610*/  IMAD.MOV.U32 R9, RZ, RZ, R17 ;  /* 0x000000ffff097224 */ /* 0x000fc800078e0011 */
[----:B------:R-:W2:Y:S08]  /*a620*/  LDC R21, c[0x0][0x144] ;  /* 0x00005100ff157b82 */ /* 0x000eb00000000800 */
[----:B------:R-:W3:Y:S08]  /*a630*/  LDC R0, c[0x0][0x630] ;  /* 0x00018c00ff007b82 */ /* 0x000ef00000000800 */
[----:B------:R-:W1:Y:S01]  /*a640*/  LDC.64 R14, c[0x0][0x620] ;  /* 0x00018800ff0e7b82 */ /* 0x000e620000000a00 */
[----:B----4-:R-:W-:-:S04]  /*a650*/  ISETP.NE.U32.AND P0, PT, R10, RZ, PT ;  /* 0x000000ff0a00720c */ /* 0x010fc80003f05070 */
[----:B------:R-:W-:Y:S02]  /*a660*/  ISETP.NE.AND.EX P0, PT, R11, RZ, PT, P0 ;  /* 0x000000ff0b00720c */ /* 0x000fe40003f05300 */
[----:B0-----:R-:W-:-:S05]  /*a670*/  I2FP.F32.U32 R3, R12 ;  /* 0x0000000c00037245 */ /* 0x001fca0000201000 */
[----:B------:R-:W-:-:S04]  /*a680*/  FMUL R3, R3, UR4 ;  /* 0x0000000403037c20 */ /* 0x000fc80008400000 */
[----:B------:R0:W4:Y:S02]  /*a690*/  F2I.U32.TRUNC.NTZ R20, R3 ;  /* 0x0000000300147305 */ /* 0x000124000020f000 */
[----:B--23--:R-:W-:Y:S05]  /*a6a0*/  @!P0 BRA `(.L_x_284) ;  /* 0x0000000000288947 */ /* 0x00cfea0003800000 */
[----:B0-----:R-:W0:Y:S02]  /*a6b0*/  LDC R3, c[0x0][0x634] ;  /* 0x00018d00ff037b82 */ /* 0x001e240000000800 */
        /* <DEDUP_REMOVED lines=9> */
.L_x_284:
[----:B------:R-:W2:Y:S01]  /*a750*/  LDC.64 R30, c[0x0][0x640] ;  /* 0x00019000ff1e7b82 */ /* 0x000ea20000000a00 */
[-CC-:B------:R-:W-:Y:S01]  /*a760*/  SHF.R.U64 R23, R8, R0.reuse, R9.reuse ;  /* 0x0000000008177219 */ /* 0x180fe20000001209 */
[----:B----4-:R-:W-:Y:S01]  /*a770*/  IMAD.MOV R20, RZ, RZ, -R20 ;  /* 0x000000ffff147224 */ /* 0x010fe200078e0a14 */
[----:B------:R-:W-:Y:S01]  /*a780*/  SHF.R.U32.HI R0, RZ, R0, R9 ;  /* 0x00000000ff007219 */ /* 0x000fe20000011609 */
[----:B------:R-:W-:Y:S01]  /*a790*/  ULDC UR4, c[0x0][0x154] ;  /* 0x0000550000047ab9 */ /* 0x000fe20000000800 */
[----:B0-----:R-:W-:Y:S01]  /*a7a0*/  IADD3 R3, P0, RZ, -R23, RZ ;  /* 0x80000017ff037210 */ /* 0x001fe20007f1e0ff */
[----:B------:R-:W-:Y:S02]  /*a7b0*/  IMAD R26, R21, R20, R12 ;  /* 0x00000014151a7224 */ /* 0x000fe400078e020c */
[----:B------:R-:W0:Y:S01]  /*a7c0*/  LDC R6, c[0x0][0x618] ;  /* 0x00018600ff067b82 */ /* 0x000e220000000800 */
[----:B------:R-:W-:Y:S02]  /*a7d0*/  IMAD.MOV.U32 R7, RZ, RZ, 0x1 ;  /* 0x00000001ff077424 */ /* 0x000fe400078e00ff */
[----:B------:R-:W-:-:S04]  /*a7e0*/  IMAD.X R5, RZ, RZ, ~R0, P0 ;  /* 0x000000ffff057224 */ /* 0x000fc800000e0e00 */
[-C--:B-1----:R-:W-:Y:S01]  /*a7f0*/  IMAD R0, R5, R14.reuse, RZ ;  /* 0x0000000e05007224 */ /* 0x082fe200078e02ff */
[----:B------:R-:W1:Y:S01]  /*a800*/  LDC R8, c[0x0][0x608] ;  /* 0x00018200ff087b82 */ /* 0x000e620000000800 */
[----:B------:R-:W-:-:S04]  /*a810*/  IMAD.WIDE.U32 R4, R3, R14, R16 ;  /* 0x0000000e03047225 */ /* 0x000fc800078e0010 */
[----:B------:R-:W-:Y:S01]  /*a820*/  IMAD R3, R3, R15, R0 ;  /* 0x0000000f03037224 */ /* 0x000fe200078e0200 */
[----:B------:R-:W-:Y:S02]  /*a830*/  I2FP.F32.U32 R0, R24 ;  /* 0x0000001800007245 */ /* 0x000fe40000201000 */
[----:B------:R-:W3:Y:S01]  /*a840*/  LDC R28, c[0x0][0x658] ;  /* 0x00019600ff1c7b82 */ /* 0x000ee20000000800 */
[----:B------:R-:W-:Y:S01]  /*a850*/  IMAD.IADD R3, R5, 0x1, R3 ;  /* 0x0000000105037824 */ /* 0x000fe200078e0203 */
[----:B--2---:R-:W-:Y:S01]  /*a860*/  ISETP.NE.U32.AND P0, PT, R30, RZ, PT ;  /* 0x000000ff1e00720c */ /* 0x004fe20003f05070 */
[----:B------:R-:W-:Y:S01]  /*a870*/  FMUL R0, R0, UR4 ;  /* 0x0000000400007c20 */ /* 0x000fe20008400000 */
[----:B------:R-:W-:Y:S02]  /*a880*/  IMAD.MOV.U32 R5, RZ, RZ, -0x1 ;  /* 0xffffffffff057424 */ /* 0x000fe400078e00ff */
[----:B------:R-:W-:Y:S01]  /*a890*/  ISETP.NE.AND.EX P0, PT, R31, RZ, PT, P0 ;  /* 0x000000ff1f00720c */ /* 0x000fe20003f05300 */
[----:B------:R2:W4:Y:S01]  /*a8a0*/  F2I.U32.TRUNC.NTZ R13, R0 ;  /* 0x00000000000d7305 */ /* 0x000522000020f000 */
[----:B------:R-:W2:Y:S01]  /*a8b0*/  LDC R15, c[0x0][0x148] ;  /* 0x00005200ff0f7b82 */ /* 0x000ea20000000800 */
[----:B0-----:R-:W-:-:S02]  /*a8c0*/  SHF.R.U64 R12, R4, R6, R3 ;  /* 0x00000006040c7219 */ /* 0x001fc40000001203 */
[----:B------:R-:W-:-:S05]  /*a8d0*/  SHF.R.U32.HI R3, RZ, R6, R3 ;  /* 0x00000006ff037219 */ /* 0x000fca0000011603 */
[----:B------:R-:W0:Y:S01]  /*a8e0*/  LDC R20, c[0x0][0x600] ;  /* 0x00018000ff147b82 */ /* 0x000e220000000800 */
[-CC-:B-1----:R-:W-:Y:S02]  /*a8f0*/  SHF.R.U64 R10, R12, R8.reuse, R3.reuse ;  /* 0x000000080c0a7219 */ /* 0x182fe40000001203 */
[----:B------:R-:W-:-:S05]  /*a900*/  SHF.R.U32.HI R3, RZ, R8, R3 ;  /* 0x00000008ff037219 */ /* 0x000fca0000011603 */
[----:B------:R-:W1:Y:S01]  /*a910*/  LDC R21, c[0x0][0x648] ;  /* 0x00019200ff157b82 */ /* 0x000e620000000800 */
[-C--:B---3--:R-:W-:Y:S02]  /*a920*/  SHF.L.U32 R4, R5, R28.reuse, RZ ;  /* 0x0000001c05047219 */ /* 0x088fe400000006ff */
[-CC-:B------:R-:W-:Y:S02]  /*a930*/  SHF.R.U64 R14, R10, R28.reuse, R3.reuse ;  /* 0x0000001c0a0e7219 */ /* 0x180fe40000001203 */
[----:B------:R-:W-:Y:S02]  /*a940*/  SHF.R.U32.HI R5, RZ, R28, R3 ;  /* 0x0000001cff057219 */ /* 0x000fe40000011603 */
[----:B------:R-:W-:Y:S01]  /*a950*/  LOP3.LUT R153, RZ, R4, RZ, 0x33, !PT ;  /* 0x00000004ff997212 */ /* 0x000fe200078e33ff */
[----:B------:R-:W3:Y:S01]  /*a960*/  LDC R25, c[0x0][0x638] ;  /* 0x00018e00ff197b82 */ /* 0x000ee20000000800 */
[----:B------:R-:W-:Y:S01]  /*a970*/  SHF.L.U32 R28, R7, R28, RZ ;  /* 0x0000001c071c7219 */ /* 0x000fe200000006ff */
[----:B------:R-:W-:-:S06]  /*a980*/  IMAD.MOV.U32 R4, RZ, RZ, R14 ;  /* 0x000000ffff047224 */ /* 0x000fcc00078e000e */
[----:B------:R-:W0:Y:S01]  /*a990*/  LDC R27, c[0x0][0x610] ;  /* 0x00018400ff1b7b82 */ /* 0x000e220000000800 */
[----:B----4-:R-:W-:Y:S05]  /*a9a0*/  @!P0 BRA `(.L_x_285) ;  /* 0x0000000000288947 */ /* 0x010fea0003800000 */
[----:B------:R-:W4:Y:S02]  /*a9b0*/  LDC R3, c[0x0][0x64c] ;  /* 0x00019300ff037b82 */ /* 0x000f240000000800 */
[----:B----4-:R-:W-:-:S05]  /*a9c0*/  IADD3 R3, P0, R14, R3, RZ ;  /* 0x000000030e037210 */ /* 0x010fca0007f1e0ff */
        /* <DEDUP_REMOVED lines=8> */
.L_x_285:
[----:B------:R-:W-:Y:S01]  /*aa50*/  ISETP.NE.AND P0, PT, R2, 0x1, PT ;  /* 0x000000010200780c */ /* 0x000fe20003f05270 */
[----:B------:R-:W-:Y:S01]  /*aa60*/  IMAD.MOV R13, RZ, RZ, -R13 ;  /* 0x000000ffff0d7224 */ /* 0x000fe200078e0a0d */
[----:B-12---:R-:W-:Y:S01]  /*aa70*/  SHF.R.U64 R0, R4, R21, R5 ;  /* 0x0000001504007219 */ /* 0x006fe20000001205 */
[----:B0-----:R-:W-:Y:S01]  /*aa80*/  VIADD R5, R20, 0xffffffff ;  /* 0xffffffff14057836 */ /* 0x001fe20000000000 */
[----:B------:R-:W-:-:S03]  /*aa90*/  LOP3.LUT R153, R10, R153, RZ, 0xc0, !PT ;  /* 0x000000990a997212 */ /* 0x000fc600078ec0ff */
[----:B------:R-:W-:Y:S01]  /*aaa0*/  IMAD.MOV R3, RZ, RZ, -R0 ;  /* 0x000000ffff037224 */ /* 0x000fe200078e0a00 */
[----:B------:R-:W-:Y:S01]  /*aab0*/  LOP3.LUT R5, R12, R5, RZ, 0xc0, !PT ;  /* 0x000000050c057212 */ /* 0x000fe200078ec0ff */
[----:B------:R-:W-:Y:S02]  /*aac0*/  IMAD R153, R28, R0, R153 ;  /* 0x000000001c997224 */ /* 0x000fe400078e0299 */
[----:B---3--:R-:W-:Y:S02]  /*aad0*/  IMAD R0, R3, R25, R14 ;  /* 0x0000001903007224 */ /* 0x008fe400078e020e */
[----:B------:R-:W-:Y:S02]  /*aae0*/  @P0 IMAD R26, R15, R13, R24 ;  /* 0x0000000d0f1a0224 */ /* 0x000fe400078e0218 */
[----:B------:R-:W-:Y:S02]  /*aaf0*/  IMAD R4, R0, R20, R5 ;  /* 0x0000001400047224 */ /* 0x000fe400078e0205 */
[----:B------:R-:W-:-:S02]  /*ab00*/  IMAD R153, R153, R27, R26 ;  /* 0x0000001b99997224 */ /* 0x000fc400078e021a */
[----:B------:R-:W-:-:S03]  /*ab10*/  IMAD.MOV.U32 R3, RZ, RZ, 0x1 ;  /* 0x00000001ff037424 */ /* 0x000fc600078e00ff */
[----:B------:R-:W-:Y:S02]  /*ab20*/  SEL R152, R4, R153, !P0 ;  /* 0x0000009904987207 */ /* 0x000fe40004000000 */
[----:B------:R-:W-:Y:S02]  /*ab30*/  PRMT R0, R3, 0x7610, R0 ;  /* 0x0000761003007816 */ /* 0x000fe40000000000 */
[----:B------:R-:W-:-:S07]  /*ab40*/  SEL R153, R153, R4, !P0 ;  /* 0x0000000499997207 */ /* 0x000fce0004000000 */
.L_x_283:
[----:B------:R-:W-:-:S13]  /*ab50*/  LOP3.LUT P0, RZ, R0, 0xff, RZ, 0xc0, !PT ;  /* 0x000000ff00ff7812 */ /* 0x000fda000780c0ff */
[----:B------:R-:W-:Y:S05]  /*ab60*/  @P0 BRA `(.L_x_286) ;  /* 0xffffff6000f80947 */ /* 0x000fea000383ffff */
[----:B------:R-:W-:Y:S05]  /*ab70*/  EXIT ;  /* 0x000000000000794d */ /* 0x000fea0003800000 */
.L_x_3:
[----:B0-----:R-:W-:Y:S01]  /*ab80*/  ULDC.64 UR4, c[0x0][0x650] ;  /* 0x0001940000047ab9 */ /* 0x001fe20000000a00 */
        /* <DEDUP_REMOVED lines=25> */
.L_x_288:
[--C-:B------:R-:W-:Y:S01]  /*ad20*/  SHF.R.U64 R12, R10, R14, R11.reuse ;  /* 0x0000000e0a0c7219 */ /* 0x100fe2000000120b */
[----:B------:R-:W0:Y:S01]  /*ad30*/  LDC R22, c[0x0][0x618] ;  /* 0x00018600ff167b82 */ /* 0x000e220000000800 */
[----:B------:R-:W-:Y:S01]  /*ad40*/  I2FP.F32.U32 R6, R4 ;  /* 0x0000000400067245 */ /* 0x000fe20000201000 */
[----:B------:R-:W-:Y:S01]  /*ad50*/  ULDC UR4, c[0x0][0x150] ;  /* 0x0000540000047ab9 */ /* 0x000fe20000000800 */
[----:B------:R-:W-:Y:S02]  /*ad60*/  SHF.R.U32.HI R5, RZ, R14, R11 ;  /* 0x0000000eff057219 */ /* 0x000fe4000001160b */
[----:B------:R-:W-:Y:S01]  /*ad70*/  IADD3 R9, P0, RZ, -R12, RZ ;  /* 0x8000000cff097210 */ /* 0x000fe20007f1e0ff */
[----:B------:R-:W-:Y:S01]  /*ad80*/  FMUL R11, R6, UR4 ;  /* 0x00000004060b7c20 */ /* 0x000fe20008400000 */
[----:B------:R-:W-:Y:S01]  /*ad90*/  ULDC UR4, c[0x0][0x154] ;  /* 0x0000550000047ab9 */ /* 0x000fe20000000800 */
[----:B------:R-:W1:Y:S02]  /*ada0*/  LDC.64 R24, c[0x0][0x640] ;  /* 0x00019000ff187b82 */ /* 0x000e640000000a00 */
[----:B------:R-:W-:-:S02]  /*adb0*/  IMAD.X R5, RZ, RZ, ~R5, P0 ;  /* 0x000000ffff057224 */ /* 0x000fc400000e0e05 */
[----:B------:R-:W2:Y:S01]  /*adc0*/  F2I.U32.TRUNC.NTZ R11, R11 ;  /* 0x0000000b000b7305 */ /* 0x000ea2000020f000 */
[----:B------:R-:W-:-:S03]  /*add0*/  IMAD.WIDE.U32 R6, R9, R20, R16 ;  /* 0x0000001409067225 */ /* 0x000fc600078e0010 */
[----:B------:R-:W3:Y:S01]  /*ade0*/  LDC R13, c[0x0][0x144] ;  /* 0x00005100ff0d7b82 */ /* 0x000ee20000000800 */
[----:B------:R-:W-:-:S04]  /*adf0*/  IMAD R8, R5, R20, RZ ;  /* 0x0000001405087224 */ /* 0x000fc800078e02ff */
[----:B------:R-:W-:Y:S02]  /*ae00*/  IMAD R5, R9, R21, R8 ;  /* 0x0000001509057224 */ /* 0x000fe400078e0208 */
[----:B------:R-:W-:Y:S01]  /*ae10*/  IMAD.MOV.U32 R8, RZ, RZ, -0x1 ;  /* 0xffffffffff087424 */ /* 0x000fe200078e00ff */
[----:B------:R-:W4:Y:S01]  /*ae20*/  LDC R14, c[0x0][0x608] ;  /* 0x00018200ff0e7b82 */ /* 0x000f220000000800 */
[----:B------:R-:W-:Y:S01]  /*ae30*/  IMAD.IADD R5, R7, 0x1, R5 ;  /* 0x0000000107057824 */ /* 0x000fe200078e0205 */
[----:B------:R-:W-:-:S04]  /*ae40*/  I2FP.F32.U32 R7, R3 ;  /* 0x0000000300077245 */ /* 0x000fc80000201000 */
[-C--:B0-----:R-:W-:Y:S01]  /*ae50*/  SHF.R.U64 R10, R6, R22.reuse, R5 ;  /* 0x00000016060a7219 */ /* 0x081fe20000001205 */
[----:B--2---:R-:W-:Y:S01]  /*ae60*/  IMAD.MOV R6, RZ, RZ, -R11 ;  /* 0x000000ffff067224 */ /* 0x004fe200078e0a0b */
[----:B------:R-:W0:Y:S01]  /*ae70*/  LDC R9, c[0x0][0x658] ;  /* 0x00019600ff097b82 */ /* 0x000e220000000800 */
[----:B-1----:R-:W-:Y:S01]  /*ae80*/  ISETP.NE.U32.AND P0, PT, R24, RZ, PT ;  /* 0x000000ff1800720c */ /* 0x002fe20003f05070 */
[----:B------:R-:W-:Y:S01]  /*ae90*/  FMUL R7, R7, UR4 ;  /* 0x0000000407077c20 */ /* 0x000fe20008400000 */
[----:B------:R-:W-:Y:S02]  /*aea0*/  SHF.R.U32.HI R5, RZ, R22, R5 ;  /* 0x00000016ff057219 */ /* 0x000fe40000011605 */
[----:B------:R-:W-:-:S03]  /*aeb0*/  ISETP.NE.AND.EX P0, PT, R25, RZ, PT, P0 ;  /* 0x000000ff1900720c */ /* 0x000fc60003f05300 */
[----:B------:R-:W1:Y:S01]  /*aec0*/  LDC R20, c[0x0][0x148] ;  /* 0x00005200ff147b82 */ /* 0x000e620000000800 */
[----:B---3--:R-:W-:Y:S02]  /*aed0*/  IMAD R23, R13, R6, R4 ;  /* 0x000000060d177224 */ /* 0x008fe400078e0204 */
[----:B------:R-:W-:-:S05]  /*aee0*/  IMAD.MOV.U32 R6, RZ, RZ, 0x1 ;  /* 0x00000001ff067424 */ /* 0x000fca00078e00ff */
[----:B------:R-:W2:Y:S01]  /*aef0*/  LDC R21, c[0x0][0x600] ;  /* 0x00018000ff157b82 */ /* 0x000ea20000000800 */
[-CC-:B----4-:R-:W-:Y:S02]  /*af00*/  SHF.R.U64 R13, R10, R14.reuse, R5.reuse ;  /* 0x0000000e0a0d7219 */ /* 0x190fe40000001205 */
[----:B------:R-:W-:Y:S02]  /*af10*/  SHF.R.U32.HI R4, RZ, R14, R5 ;  /* 0x0000000eff047219 */ /* 0x000fe40000011605 */
[----:B------:R3:W4:Y:S03]  /*af20*/  F2I.U32.TRUNC.NTZ R14, R7 ;  /* 0x00000007000e7305 */ /* 0x000726000020f000 */
[----:B------:R-:W1:Y:S01]  /*af30*/  LDC R26, c[0x0][0x648] ;  /* 0x00019200ff1a7b82 */ /* 0x000e620000000800 */
[-C--:B0-----:R-:W-:Y:S02]  /*af40*/  SHF.R.U64 R15, R13, R9.reuse, R4 ;  /* 0x000000090d0f7219 */ /* 0x081fe40000001204 */
[----:B------:R-:W-:-:S02]  /*af50*/  SHF.L.U32 R8, R8, R9, RZ ;  /* 0x0000000908087219 */ /* 0x000fc400000006ff */
[-C--:B------:R-:W-:Y:S01]  /*af60*/  SHF.R.U32.HI R5, RZ, R9.reuse, R4 ;  /* 0x00000009ff057219 */ /* 0x080fe20000011604 */
[----:B------:R-:W-:Y:S01]  /*af70*/  IMAD.MOV.U32 R4, RZ, RZ, R15 ;  /* 0x000000ffff047224 */ /* 0x000fe200078e000f */
[----:B------:R-:W-:Y:S01]  /*af80*/  SHF.L.U32 R22, R6, R9, RZ ;  /* 0x0000000906167219 */ /* 0x000fe200000006ff */
[----:B------:R-:W0:Y:S01]  /*af90*/  LDC R27, c[0x0][0x638] ;  /* 0x00018e00ff1b7b82 */ /* 0x000e220000000800 */
[----:B------:R-:W-:-:S07]  /*afa0*/  LOP3.LUT R28, RZ, R8, RZ, 0x33, !PT ;  /* 0x00000008ff1c7212 */ /* 0x000fce00078e33ff */
        /* <DEDUP_REMOVED lines=12> */
.L_x_289:
[----:B------:R-:W-:Y:S01]  /*b070*/  ISETP.NE.AND P0, PT, R2, 0x1, PT ;  /* 0x000000010200780c */ /* 0x000fe20003f05270 */
[----:B--2---:R-:W-:Y:S01]  /*b080*/  VIADD R7, R21, 0xffffffff ;  /* 0xffffffff15077836 */ /* 0x004fe20000000000 */
[----:B-1----:R-:W-:Y:S01]  /*b090*/  SHF.R.U64 R5, R4, R26, R5 ;  /* 0x0000001a04057219 */ /* 0x002fe20000001205 */
[----:B------:R-:W-:Y:S01]  /*b0a0*/  IMAD.MOV R14, RZ, RZ, -R14 ;  /* 0x000000ffff0e7224 */ /* 0x000fe200078e0a0e */
[----:B------:R-:W-:Y:S01]  /*b0b0*/  LOP3.LUT R4, R13, R28, RZ, 0xc0, !PT ;  /* 0x0000001c0d047212 */ /* 0x000fe200078ec0ff */
[----:B------:R-:W-:Y:S01]  /*b0c0*/  IMAD.MOV.U32 R8, RZ, RZ, R12 ;  /* 0x000000ffff087224 */ /* 0x000fe200078e000c */
[----:B------:R-:W-:Y:S01]  /*b0d0*/  LOP3.LUT R10, R10, R7, RZ, 0xc0, !PT ;  /* 0x000000070a0a7212 */ /* 0x000fe200078ec0ff */
[----:B------:R-:W-:Y:S02]  /*b0e0*/  IMAD.MOV R6, RZ, RZ, -R5 ;  /* 0x000000ffff067224 */ /* 0x000fe400078e0a05 */
[----:B------:R-:W-:-:S04]  /*b0f0*/  IMAD R4, R22, R5, R4 ;  /* 0x0000000516047224 */ /* 0x000fc800078e0204 */
[----:B------:R-:W-:Y:S02]  /*b100*/  @P0 IMAD R23, R20, R14, R3 ;  /* 0x0000000e14170224 */ /* 0x000fe400078e0203 */
[----:B0-----:R-:W-:Y:S02]  /*b110*/  IMAD R3, R6, R27, R15 ;  /* 0x0000001b06037224 */ /* 0x001fe400078e020f */
[----:B------:R-:W-:Y:S02]  /*b120*/  IMAD R7, R4, R29, R23 ;  /* 0x0000001d04077224 */ /* 0x000fe400078e0217 */
[----:B------:R-:W-:Y:S02]  /*b130*/  IMAD R4, R3, R21, R10 ;  /* 0x0000001503047224 */ /* 0x000fe400078e020a */
[----:B------:R-:W-:-:S03]  /*b140*/  IMAD.MOV.U32 R6, RZ, RZ, 0x1 ;  /* 0x00000001ff067424 */ /* 0x000fc600078e00ff */
[----:B------:R-:W-:Y:S02]  /*b150*/  SEL R9, R4, R7, !P0 ;  /* 0x0000000704097207 */ /* 0x000fe40004000000 */
[----:B------:R-:W-:-:S07]  /*b160*/  SEL R7, R7, R4, !P0 ;  /* 0x0000000407077207 */ /* 0x000fce0004000000 */
.L_x_287:
[----:B------:R-:W-:-:S08]  /*b170*/  NOP ;  /* 0x0000000000007918 */ /* 0x000fd00000000000 */
[----:B------:R-:W0:-:S00]  /*b180*/  USETMAXREG.DEALLOC.CTAPOOL 0x28 ;  /* 0x00000028000079c8 */ /* 0x000e0000080e0500 */
[----:B0-----:R-:W-:-:S13]  /*b190*/  ISETP.NE.AND P0, PT, R0, RZ, PT ;  /* 0x000000ff0000720c */ /* 0x001fda0003f05270 */
[----:B------:R-:W-:Y:S05]  /*b1a0*/  @P0 EXIT ;  /* 0x000000000000094d */ /* 0x000fea0003800000 */
[----:B------:R-:W-:Y:S01]  /*b1b0*/  LOP3.LUT P0, RZ, R6, 0xff, RZ, 0xc0, !PT ;  /* 0x000000ff06ff7812 */ /* 0x000fe2000780c0ff */
[----:B------:R-:W-:Y:S02]  /*b1c0*/  IMAD.MOV.U32 R0, RZ, RZ, 0x1 ;  /* 0x00000001ff007424 */ /* 0x000fe400078e00ff */
[----:B------:R-:W-:-:S10]  /*b1d0*/  IMAD.MOV.U32 R12, RZ, RZ, RZ ;  /* 0x000000ffff0c7224 */ /* 0x000fd400078e00ff */
[----:B------:R-:W-:Y:S05]  /*b1e0*/  @!P0 BRA `(.L_x_290) ;  /* 0x0000000c00bc8947 */ /* 0x000fea0003800000 */
[----:B------:R-:W0:Y:S01]  /*b1f0*/  LDC R0, c[0x0][0x28c] ;  /* 0x0000a300ff007b82 */ /* 0x000e220000000800 */
[----:B------:R-:W-:Y:S01]  /*b200*/  ULDC UR21, c[0x0][0x658] ;  /* 0x0001960000157ab9 */ /* 0x000fe20000000800 */
[----:B------:R-:W-:Y:S01]  /*b210*/  UMOV UR5, 0xffffffff ;  /* 0xffffffff00057882 */ /* 0x000fe20000000000 */
[----:B------:R-:W-:Y:S01]  /*b220*/  ULDC UR4, c[0x0][0xc] ;  /* 0x0000030000047ab9 */ /* 0x000fe20000000800 */
[----:B------:R-:W-:Y:S01]  /*b230*/  USHF.L.U32 UR29, UR5, UR21, URZ ;  /* 0x00000015051d7299 */ /* 0x000fe2000800063f */
[C---:B------:R-:W-:Y:S01]  /*b240*/  LOP3.LUT P2, RZ, R18.reuse, 0x7f, RZ, 0xc0, !PT ;  /* 0x0000007f12ff7812 */ /* 0x040fe2000784c0ff */
[----:B------:R-:W-:Y:S01]  /*b250*/  UMOV UR6, 0x1 ;  /* 0x0000000100067882 */ /* 0x000fe20000000000 */
[----:B------:R-:W-:Y:S01]  /*b260*/  ULDC UR5, c[0x0][0x10] ;  /* 0x0000040000057ab9 */ /* 0x000fe20000000800 */
[----:B------:R-:W-:Y:S01]  /*b270*/  LOP3.LUT P0, RZ, R18, 0x1f, RZ, 0xc0, !PT ;  /* 0x0000001f12ff7812 */ /* 0x000fe2000780c0ff */
[----:B------:R-:W-:Y:S01]  /*b280*/  UIMAD.WIDE.U32 UR4, UR4, UR5, URZ ;  /* 0x00000005040472a5 */ /* 0x000fe2000f8e003f */
[----:B------:R-:W-:Y:S01]  /*b290*/  BSSY B0, `(.L_x_290) ;  /* 0x00000e4000007945 */ /* 0x000fe20003800000 */
[----:B------:R-:W-:Y:S01]  /*b2a0*/  USHF.L.U32 UR21, UR6, UR21, URZ ;  /* 0x0000001506157299 */ /* 0x000fe2000800063f */
[----:B------:R-:W-:Y:S01]  /*b2b0*/  IMAD.MOV.U32 R13, RZ, RZ, 0x1 ;  /* 0x00000001ff0d7424 */ /* 0x000fe200078e00ff */
[----:B------:R-:W-:Y:S01]  /*b2c0*/  LOP3.LUT R11, R19, 0x2, RZ, 0xfc, !PT ;  /* 0x00000002130b7812 */ /* 0x000fe200078efcff */
[----:B------:R-:W-:Y:S01]  /*b2d0*/  ULDC UR6, c[0x0][0x14] ;  /* 0x0000050000067ab9 */ /* 0x000fe20000000800 */
[----:B------:R-:W-:Y:S01]  /*b2e0*/  PLOP3.LUT P0, PT, P0, P2, PT, 0x8a, 0x0 ;  /* 0x000000000000781c */ /* 0x000fe20000705172 */
[----:B------:R-:W-:Y:S01]  /*b2f0*/  UIMAD.WIDE.U32 UR14, UR4, UR6, URZ ;  /* 0x00000006040e72a5 */ /* 0x000fe2000f8e003f */
[----:B------:R-:W-:Y:S01]  /*b300*/  IMAD.MOV.U32 R12, RZ, RZ, RZ ;  /* 0x000000ffff0c7224 */ /* 0x000fe200078e00ff */
[----:B------:R-:W-:Y:S01]  /*b310*/  UIMAD UR37, UR5, UR6, URZ ;  /* 0x00000006052572a4 */ /* 0x000fe2000f8e023f */
[----:B------:R-:W-:Y:S01]  /*b320*/  ULDC UR13, c[0x0][0x600] ;  /* 0x00018000000d7ab9 */ /* 0x000fe20000000800 */
[----:B------:R-:W-:-:S02]  /*b330*/  ULOP3.LUT UR29, URZ, UR29, URZ, 0x33, !UPT ;  /* 0x0000001d3f1d7292 */ /* 0x000fc4000f8e333f */
[----:B------:R-:W-:Y:S01]  /*b340*/  UIADD3 UR13, UR13, -0x1, URZ ;  /* 0xffffffff0d0d7890 */ /* 0x000fe2000fffe03f */
[----:B0-----:R-:W-:Y:S01]  /*b350*/  VIADD R0, R0, 0x7f ;  /* 0x0000007f00007836 */ /* 0x001fe20000000000 */
[----:B------:R-:W-:Y:S01]  /*b360*/  UIADD3 UR37, UR15, UR37, URZ ;  /* 0x000000250f257290 */ /* 0x000fe2000fffe03f */
[----:B------:R-:W-:-:S03]  /*b370*/  ULDC.64 UR22, c[0x0][0x198] ;  /* 0x0000660000167ab9 */ /* 0x000fc60000000a00 */
[----:B------:R-:W-:-:S04]  /*b380*/  SHF.R.S32.HI R3, RZ, 0x1f, R0 ;  /* 0x0000001fff037819 */ /* 0x000fc80000011400 */
[----:B------:R-:W-:Y:S01]  /*b390*/  LEA.HI R3, R3, R0, RZ, 0x7 ;  /* 0x0000000003037211 */ /* 0x000fe200078f38ff */
[----:B------:R-:W-:-:S03]  /*b3a0*/  IMAD.MOV.U32 R0, RZ, RZ, 0x1 ;  /* 0x00000001ff007424 */ /* 0x000fc600078e00ff */
[----:B------:R-:W-:-:S05]  /*b3b0*/  SHF.R.S32.HI R3, RZ, 0x7, R3 ;  /* 0x00000007ff037819 */ /* 0x000fca0000011403 */
[----:B------:R-:W-:-:S07]  /*b3c0*/  VIADD R10, R3, 0x1 ;  /* 0x00000001030a7836 */ /* 0x000fce0000000000 */
.L_x_302:
[----:B------:R-:W-:-:S03]  /*b3d0*/  UMOV UR4, 0xffffffff ;  /* 0xffffffff00047882 */ /* 0x000fc60000000000 */
[----:B------:R-:W-:Y:S05]  /*b3e0*/  BRA.DIV UR4, `(.L_x_291) ;  /* 0x00000012044c7947 */ /* 0x000fea000b800000 */
[----:B------:R-:W-:-:S13]  /*b3f0*/  ELECT P6, URZ, PT ;  /* 0x00000000003f782f */ /* 0x000fda00038c0000 */
.L_x_314:
[----:B------:R-:W0:Y:S01]  /*b400*/  LDC R4, c[0x0][0x28c] ;  /* 0x0000a300ff047b82 */ /* 0x000e220000000800 */
[----:B------:R-:W-:Y:S01]  /*b410*/  BSSY B1, `(.L_x_292) ;  /* 0x000005a000017945 */ /* 0x000fe20003800000 */
[----:B0-----:R-:W-:-:S13]  /*b420*/  ISETP.LT.OR P6, PT, R4, 0x1, !P6 ;  /* 0x000000010400780c */ /* 0x001fda00077c1670 */
[----:B------:R-:W-:Y:S05]  /*b430*/  @P6 BRA `(.L_x_293) ;  /* 0x00000004005c6947 */ /* 0x000fea0003800000 */
[----:B------:R-:W-:Y:S02]  /*b440*/  IMAD.SHL.U32 R15, R7, 0x80, RZ ;  /* 0x00000080070f7824 */ /* 0x000fe400078e00ff */
[----:B------:R-:W-:Y:S02]  /*b450*/  IMAD.SHL.U32 R18, R9, 0x100, RZ ;  /* 0x0000010009127824 */ /* 0x000fe400078e00ff */
[----:B------:R-:W-:Y:S02]  /*b460*/  IMAD.MOV.U32 R20, RZ, RZ, RZ ;  /* 0x000000ffff147224 */ /* 0x000fe400078e00ff */
[----:B------:R-:W-:Y:S02]  /*b470*/  IMAD.MOV.U32 R4, RZ, RZ, R10 ;  /* 0x000000ffff047224 */ /* 0x000fe400078e000a */
[----:B------:R-:W-:Y:S02]  /*b480*/  IMAD.MOV.U32 R5, RZ, RZ, R0 ;  /* 0x000000ffff057224 */ /* 0x000fe400078e0000 */
[----:B------:R-:W-:-:S07]  /*b490*/  IMAD.MOV.U32 R6, RZ, RZ, R12 ;  /* 0x000000ffff067224 */ /* 0x000fce00078e000c */
.L_x_297:
[----:B------:R-:W0:Y:S01]  /*b4a0*/  S2R R14, SR_CgaCtaId ;  /* 0x00000000000e7919 */ /* 0x000e220000008800 */
[----:B------:R-:W-:Y:S01]  /*b4b0*/  MOV R7, 0x400 ;  /* 0x0000040000077802 */ /* 0x000fe20000000f00 */
[----:B------:R-:W1:Y:S03]  /*b4c0*/  @!P2 LDC R9, c[0x0][0x500] ;  /* 0x00014000ff09ab82 */ /* 0x000e660000000800 */
[----:B0-----:R-:W-:Y:S02]  /*b4d0*/  LEA R21, R14, R7, 0x18 ;  /* 0x000000070e157211 */ /* 0x001fe400078ec0ff */
[----:B------:R-:W-:-:S03]  /*b4e0*/  SHF.L.U32 R7, R5, 0x1f, RZ ;  /* 0x0000001f05077819 */ /* 0x000fc600000006ff */
[----:B------:R-:W-:-:S04]  /*b4f0*/  IMAD R14, R6, 0x8, R21 ;  /* 0x00000008060e7824 */ /* 0x000fc800078e0215 */
[----:B------:R-:W0:Y:S02]  /*b500*/  SYNCS.PHASECHK.TRANS64.TRYWAIT P1, [R14+URZ+0x28], R7 ;  /* 0x000028070e0075a7 */ /* 0x000e24000802017f */
[----:B01----:R-:W-:Y:S05]  /*b510*/  @!P1 BRA `(.L_x_294) ;  /* 0x0000001000209947 */ /* 0x003fea0003800000 */
.L_x_315:
[----:B0-----:R-:W-:Y:S01]  /*b520*/  PRMT R7, R11, 0x9910, RZ ;  /* 0x000099100b077816 */ /* 0x001fe200000000ff */
[----:B------:R0:W-:Y:S03]  /*b530*/  @!P2 SYNCS.ARRIVE.TRANS64 RZ, [R14+URZ], R9 ;  /* 0x000000090effa9a7 */ /* 0x0001e6000800003f */
[----:B------:R-:W-:-:S13]  /*b540*/  ISETP.NE.AND P1, PT, R7, 0x2, PT ;  /* 0x000000020700780c */ /* 0x000fda0003f25270 */
[----:B0-----:R-:W-:Y:S05]  /*b550*/  @P1 BRA `(.L_x_295) ;  /* 0x0000000000041947 */ /* 0x001fea0003800000 */
[----:B------:R-:W-:Y:S01]  /*b560*/  BPT.TRAP 0x1 ;  /* 0x000000040000795c */ /* 0x000fe20000300000 */
.L_x_295:
[----:B------:R-:W-:Y:S05]  /*b570*/  @P0 BRA `(.L_x_296) ;  /* 0x0000000000040947 */ /* 0x000fea0003800000 */
[----:B------:R-:W-:Y:S01]  /*b580*/  BPT.TRAP 0x1 ;  /* 0x000000040000795c */ /* 0x000fe20000300000 */
.L_x_296:
[----:B------:R-:W-:Y:S01]  /*b590*/  R2UR UR56, R21 ;  /* 0x00000000153872ca */ /* 0x000fe200000e0000 */
[----:B------:R-:W-:Y:S01]  /*b5a0*/  IMAD R21, R6, 0x10000, R21 ;  /* 0x0001000006157824 */ /* 0x000fe200078e0215 */
[----:B------:R-:W-:Y:S01]  /*b5b0*/  R2UR UR10, R20 ;  /* 0x00000000140a72ca */ /* 0x000fe200000e0000 */
[----:B------:R-:W-:Y:S01]  /*b5c0*/  UIADD3 UR30, UP0, UR22, 0xf0, URZ ;  /* 0x000000f0161e7890 */ /* 0x000fe2000ff1e03f */
[----:B------:R-:W-:Y:S01]  /*b5d0*/  R2UR UR16, R6 ;  /* 0x00000000061072ca */ /* 0x000fe200000e0000 */
[----:B------:R-:W-:Y:S01]  /*b5e0*/  VIADD R4, R4, 0xffffffff ;  /* 0xffffffff04047836 */ /* 0x000fe20000000000 */
[----:B------:R-:W-:Y:S01]  /*b5f0*/  R2UR UR32, R21 ;  /* 0x00000000152072ca */ /* 0x000fe200000e0000 */
[----:B------:R-:W-:Y:S01]  /*b600*/  UIADD3.X UR31, URZ, UR23, URZ, UP0, !UPT ;  /* 0x000000173f1f7290 */ /* 0x000fe200087fe43f */
[----:B------:R-:W-:Y:S01]  /*b610*/  R2UR UR9, R14 ;  /* 0x000000000e0972ca */ /* 0x000fe200000e0000 */
[----:B------:R-:W-:Y:S01]  /*b620*/  UIADD3 UR6, UP1, UR22, 0x1f0, URZ ;  /* 0x000001f016067890 */ /* 0x000fe2000ff3e03f */
[----:B------:R-:W-:Y:S01]  /*b630*/  R2UR UR11, R15 ;  /* 0x000000000f0b72ca */ /* 0x000fe200000e0000 */
[----:B------:R-:W-:Y:S01]  /*b640*/  UMOV UR4, 0x0 ;  /* 0x0000000000047882 */ /* 0x000fe20000000000 */
[----:B------:R-:W-:Y:S01]  /*b650*/  R2UR UR12, R8 ;  /* 0x00000000080c72ca */ /* 0x000fe200000e0000 */
[----:B------:R-:W-:Y:S01]  /*b660*/  UIADD3 UR56, UR56, 0x50100, URZ ;  /* 0x0005010038387890 */ /* 0x000fe2000fffe03f */
[----:B------:R-:W-:Y:S01]  /*b670*/  R2UR UR59, R18 ;  /* 0x00000000123b72ca */ /* 0x000fe200000e0000 */
[----:B------:R-:W-:Y:S01]  /*b680*/  UIADD3 UR50, UR10, 0x20, URZ ;  /* 0x000000200a327890 */ /* 0x000fe2000fffe03f */
[----:B------:R-:W-:Y:S01]  /*b690*/  ISETP.GT.AND P3, PT, R4, 0x1, PT ;  /* 0x000000010400780c */ /* 0x000fe20003f64270 */
[----:B------:R-:W-:Y:S01]  /*b6a0*/  ULEA UR56, UR16, UR56, 0x11 ;  /* 0x0000003810387291 */ /* 0x000fe2000f8e883f */
[----:B------:R-:W-:Y:S01]  /*b6b0*/  VIADD R6, R6, 0x1 ;  /* 0x0000000106067836 */ /* 0x000fe20000000000 */
[----:B------:R-:W-:Y:S01]  /*b6c0*/  UIADD3 UR8, UR32, 0x100, URZ ;  /* 0x0000010020087890 */ /* 0x000fe2000fffe03f */
[----:B------:R-:W-:Y:S01]  /*b6d0*/  VIADD R20, R20, 0x80 ;  /* 0x0000008014147836 */ /* 0x000fe20000000000 */
[----:B------:R-:W-:-:S02]  /*b6e0*/  UIADD3 UR48, UR32, 0x4100, URZ ;  /* 0x0000410020307890 */ /* 0x000fc4000fffe03f */
[----:B------:R-:W-:Y:S01]  /*b6f0*/  UIADD3 UR42, UR10, 0x40, URZ ;  /* 0x000000400a2a7890 */ /* 0x000fe2000fffe03f */
[C---:B------:R-:W-:Y:S01]  /*b700*/  ISETP.NE.AND P1, PT, R6.reuse, 0x5, PT ;  /* 0x000000050600780c */ /* 0x040fe20003f25270 */
[----:B------:R-:W-:Y:S02]  /*b710*/  UIADD3 UR40, UR32, 0x8100, URZ ;  /* 0x0000810020287890 */ /* 0x000fe4000fffe03f */
[----:B------:R-:W-:Y:S01]  /*b720*/  UIADD3 UR34, UR10, 0x60, URZ ;  /* 0x000000600a227890 */ /* 0x000fe2000fffe03f */
[----:B------:R-:W-:Y:S01]  /*b730*/  SEL R14, RZ, 0x1, P1 ;  /* 0x00000001ff0e7807 */ /* 0x000fe20000800000 */
[----:B------:R-:W-:Y:S01]  /*b740*/  UIADD3 UR32, UR32, 0xc100, URZ ;  /* 0x0000c10020207890 */ /* 0x000fe2000fffe03f */
[----:B------:R-:W-:Y:S01]  /*b750*/  SEL R6, R6, RZ, P1 ;  /* 0x000000ff06067207 */ /* 0x000fe20000800000 */
[----:B------:R-:W-:Y:S01]  /*b760*/  UMOV UR5, 0x10000000 ;  /* 0x1000000000057882 */ /* 0x000fe20000000000 */
[----:B------:R-:W-:Y:S01]  /*b770*/  UIADD3.X UR7, URZ, UR23, URZ, UP1, !UPT ;  /* 0x000000173f077290 */ /* 0x000fe20008ffe43f */
[----:B------:R0:W-:Y:S01]  /*b780*/  UTMALDG.3D [UR8], [UR30], desc[UR4] ;  /* 0x000004081e0075b4 */ /* 0x0001e20008011000 */
[----:B------:R-:W-:Y:S01]  /*b790*/  UIADD3 UR24, UR56, 0x8000, URZ ;  /* 0x0000800038187890 */ /* 0x000fe2000fffe03f */
[----:B------:R-:W-:Y:S01]  /*b7a0*/  LOP3.LUT R5, R5, R14, RZ, 0x3c, !PT ;  /* 0x0000000e05057212 */ /* 0x000fe200078e3cff */
[----:B------:R-:W-:Y:S01]  /*b7b0*/  UIADD3 UR16, UR56, 0x10000, URZ ;  /* 0x0001000038107890 */ /* 0x000fe2000fffe03f */
[----:B------:R-:W-:Y:S01]  /*b7c0*/  UMOV UR49, UR9 ;  /* 0x0000000900317c82 */ /* 0x000fe20008000000 */
        /* <DEDUP_REMOVED lines=8> */
[----:B------:R1:W-:Y:S01]  /*b850*/  UTMALDG.3D [UR48], [UR30], desc[UR4] ;  /* 0x000004301e0075b4 */ /* 0x0003e20008011000 */
        /* <DEDUP_REMOVED lines=9> */
[----:B0-----:R-:W-:Y:S01]  /*b8f0*/  UIADD3 UR8, UR56, 0x18000, URZ ;  /* 0x0001800038087890 */ /* 0x001fe2000fffe03f */
[----:B------:R-:W-:Y:S01]  /*b900*/  UMOV UR19, UR59 ;  /* 0x0000003b00137c82 */ /* 0x000fe20008000000 */
[----:B------:R-:W-:Y:S01]  /*b910*/  UMOV UR20, UR12 ;  /* 0x0000000c00147c82 */ /* 0x000fe20008000000 */
[----:B------:R-:W-:Y:S01]  /*b920*/  UMOV UR18, UR42 ;  /* 0x0000002a00127c82 */ /* 0x000fe20008000000 */
[----:B------:R-:W-:Y:S01]  /*b930*/  UMOV UR11, UR59 ;  /* 0x0000003b000b7c82 */ /* 0x000fe20008000000 */
[----:B------:R1:W-:Y:S01]  /*b940*/  UTMALDG.3D [UR32], [UR30], desc[UR4] ;  /* 0x000004201e0075b4 */ /* 0x0003e20008011000 */
[----:B------:R-:W-:Y:S01]  /*b950*/  UMOV UR10, UR34 ;  /* 0x00000022000a7c82 */ /* 0x000fe20008000000 */
[----:B------:R1:W-:Y:S01]  /*b960*/  UTMALDG.3D [UR56], [UR6], desc[UR4] ;  /* 0x00000438060075b4 */ /* 0x0003e20008011000 */
[----:B------:R1:W-:Y:S01]  /*b970*/  UTMALDG.3D [UR24], [UR6], desc[UR4] ;  /* 0x00000418060075b4 */ /* 0x0003e20008011000 */
[----:B------:R1:W-:Y:S01]  /*b980*/  UTMALDG.3D [UR16], [UR6], desc[UR4] ;  /* 0x00000410060075b4 */ /* 0x0003e20008011000 */
[----:B------:R1:W-:Y:S02]  /*b990*/  UTMALDG.3D [UR8], [UR6], desc[UR4] ;  /* 0x00000408060075b4 */ /* 0x0003e40008011000 */
[----:B-1----:R-:W-:Y:S05]  /*b9a0*/  @P3 BRA `(.L_x_297) ;  /* 0xfffffff800bc3947 */ /* 0x002fea000383ffff */
.L_x_293:
[----:B------:R-:W-:Y:S05]  /*b9b0*/  BSYNC B1 ;  /* 0x0000000000017941 */ /* 0x000fea0003800000 */
.L_x_292:
[----:B------:R-:W-:Y:S01]  /*b9c0*/  LOP3.LUT P3, RZ, R13, 0xff, RZ, 0xc0, !PT ;  /* 0x000000ff0dff7812 */ /* 0x000fe2000786c0ff */
[----:B------:R-:W-:Y:S01]  /*b9d0*/  IMAD.IADD R12, R3, 0x1, R12 ;  /* 0x00000001030c7824 */ /* 0x000fe200078e020c */
[----:B------:R-:W-:Y:S01]  /*b9e0*/  IADD3 R16, P4, R16, UR14, RZ ;  /* 0x0000000e10107c10 */ /* 0x000fe2000ff9e0ff */
[----:B------:R-:W-:Y:S01]  /*b9f0*/  ULDC.64 UR4, c[0x0][0x650] ;  /* 0x0001940000047ab9 */ /* 0x000fe20000000a00 */
[----:B------:R-:W-:Y:S01]  /*ba00*/  BSSY B1, `(.L_x_298) ;  /* 0x000006a000017945 */ /* 0x000fe20003800000 */
[----:B------:R-:W-:Y:S01]  /*ba10*/  IMAD.MOV.U32 R9, RZ, RZ, -0x1 ;  /* 0xffffffffff097424 */ /* 0x000fe200078e00ff */
[----:B------:R-:W-:Y:S01]  /*ba20*/  ISETP.GT.U32.AND P1, PT, R12, 0x4, PT ;  /* 0x000000040c00780c */ /* 0x000fe20003f24070 */
[----:B------:R-:W-:Y:S01]  /*ba30*/  IMAD.MOV.U32 R8, RZ, RZ, -0x1 ;  /* 0xffffffffff087424 */ /* 0x000fe200078e00ff */
[----:B------:R-:W-:Y:S02]  /*ba40*/  IADD3.X R17, R17, UR37, RZ, P4, !PT ;  /* 0x0000002511117c10 */ /* 0x000fe4000a7fe4ff */
[----:B------:R-:W-:-:S02]  /*ba50*/  ISETP.LT.U32.AND P1, PT, R3, 0x5, P1 ;  /* 0x000000050300780c */ /* 0x000fc40000f21070 */
[----:B------:R-:W-:Y:S01]  /*ba60*/  PRMT R13, RZ, 0x7610, R13 ;  /* 0x00007610ff0d7816 */ /* 0x000fe2000000000d */
[----:B------:R-:W0:Y:S01]  /*ba70*/  @P3 S2R R5, SR_CgaCtaId ;  /* 0x0000000000053919 */ /* 0x000e220000008800 */
[----:B------:R-:W-:-:S04]  /*ba80*/  @P3 MOV R4, 0x400 ;  /* 0x0000040000043802 */ /* 0x000fc80000000f00 */
[----:B0-----:R-:W-:Y:S01]  /*ba90*/  @P3 LEA R6, R5, R4, 0x18 ;  /* 0x0000000405063211 */ /* 0x001fe200078ec0ff */
[----:B------:R-:W-:-:S03]  /*baa0*/  IMAD.WIDE.U32 R4, R12, -0x33333333, RZ ;  /* 0xcccccccd0c047825 */ /* 0x000fc600078e00ff */
[----:B------:R0:W-:Y:S01]  /*bab0*/  @P3 SYNCS.ARRIVE.TRANS64.A1T0 RZ, [R6+URZ+0x68], RZ ;  /* 0x000068ff06ff39a7 */ /* 0x0001e2000810003f */
[----:B------:R-:W-:Y:S02]  /*bac0*/  ISETP.GE.U32.AND P3, PT, R3, 0x5, PT ;  /* 0x000000050300780c */ /* 0x000fe40003f66070 */
[----:B------:R-:W-:Y:S02]  /*bad0*/  SHF.R.U32.HI R7, RZ, 0x2, R5 ;  /* 0x00000002ff077819 */ /* 0x000fe40000011605 */
[----:B------:R-:W-:Y:S02]  /*bae0*/  SEL R5, RZ, 0x1, !P1 ;  /* 0x00000001ff057807 */ /* 0x000fe40004800000 */
[----:B------:R-:W-:Y:S01]  /*baf0*/  ISETP.GE.U32.AND P1, PT, R16, UR4, PT ;  /* 0x0000000410007c0c */ /* 0x000fe2000bf26070 */
[----:B------:R-:W-:Y:S01]  /*bb00*/  IMAD R12, R7, -0x5, R12 ;  /* 0xfffffffb070c7824 */ /* 0x000fe200078e020c */
[----:B------:R-:W-:Y:S02]  /*bb10*/  LOP3.LUT R0, R0, R5, RZ, 0x3c, !PT ;  /* 0x0000000500007212 */ /* 0x000fe400078e3cff */
[----:B------:R-:W-:-:S02]  /*bb20*/  ISETP.GE.U32.AND.EX P1, PT, R17, UR5, PT, P1 ;  /* 0x0000000511007c0c */ /* 0x000fc4000bf26110 */
[----:B------:R-:W-:Y:S02]  /*bb30*/  PRMT R4, RZ, 0x7610, R4 ;  /* 0x00007610ff047816 */ /* 0x000fe40000000004 */
[----:B------:R-:W-:Y:S01]  /*bb40*/  @P3 LOP3.LUT R0, R0, 0x1, R7, 0x78, !PT ;  /* 0x0000000100003812 */ /* 0x000fe200078e7807 */
[----:B------:R-:W-:-:S08]  /*bb50*/  IMAD.MOV.U32 R7, RZ, RZ, -0x1 ;  /* 0xffffffffff077424 */ /* 0x000fd000078e00ff */
[----:B0-----:R-:W-:Y:S05]  /*bb60*/  @P1 BRA `(.L_x_299) ;  /* 0x00000004004c1947 */ /* 0x001fea0003800000 */
[----:B------:R-:W-:Y:S01]  /*bb70*/  ULDC.64 UR4, c[0x0][0x628] ;  /* 0x00018a0000047ab9 */ /* 0x000fe20000000a00 */
[----:B------:R-:W0:Y:S01]  /*bb80*/  S2R R15, SR_CTAID.X ;  /* 0x00000000000f7919 */ /* 0x000e220000002500 */
[----:B------:R-:W-:Y:S01]  /*bb90*/  ISETP.NE.U32.AND P1, PT, RZ, UR4, PT ;  /* 0x00000004ff007c0c */ /* 0x000fe2000bf25070 */
[----:B------:R-:W-:Y:S01]  /*bba0*/  ULDC UR7, c[0x0][0x630] ;  /* 0x00018c0000077ab9 */ /* 0x000fe20000000800 */
[----:B------:R-:W-:Y:S01]  /*bbb0*/  IMAD.MOV.U32 R4, RZ, RZ, R16 ;  /* 0x000000ffff047224 */ /* 0x000fe200078e0010 */
[----:B------:R-:W1:Y:S01]  /*bbc0*/  S2R R14, SR_CTAID.Y ;  /* 0x00000000000e7919 */ /* 0x000e620000002600 */
[----:B------:R-:W-:Y:S01]  /*bbd0*/  ISETP.NE.AND.EX P1, PT, RZ, UR5, PT, P1 ;  /* 0x00000005ff007c0c */ /* 0x000fe2000bf25310 */
[----:B------:R-:W-:-:S12]  /*bbe0*/  IMAD.MOV.U32 R5, RZ, RZ, R17 ;  /* 0x000000ffff057224 */ /* 0x000fd800078e0011 */
[----:B------:R-:W-:Y:S05]  /*bbf0*/  @!P1 BRA `(.L_x_300) ;  /* 0x0000000000289947 */ /* 0x000fea0003800000 */
[----:B------:R-:W-:Y:S02]  /*bc00*/  ULDC UR6, c[0x0][0x634] ;  /* 0x00018d0000067ab9 */ /* 0x000fe40000000800 */
[----:B------:R-:W-:-:S05]  /*bc10*/  IADD3 R9, P1, R16, UR6, RZ ;  /* 0x0000000610097c10 */ /* 0x000fca000ff3e0ff */
[----:B------:R-:W-:-:S04]  /*bc20*/  IMAD.X R21, RZ, RZ, R17, P1 ;  /* 0x000000ffff157224 */ /* 0x000fc800008e0611 */
[----:B------:R-:W-:-:S04]  /*bc30*/  IMAD.WIDE.U32 R6, R21, UR4, RZ ;  /* 0x0000000415067c25 */ /* 0x000fc8000f8e00ff */
[----:B------:R-:W-:-:S04]  /*bc40*/  IMAD.WIDE.U32 R6, P1, R9, UR5, R6 ;  /* 0x0000000509067c25 */ /* 0x000fc8000f820006 */
[----:B------:R-:W-:-:S04]  /*bc50*/  IMAD.WIDE.U32 R8, R9, UR4, RZ ;  /* 0x0000000409087c25 */ /* 0x000fc8000f8e00ff */
[----:B------:R-:W-:Y:S01]  /*bc60*/  IMAD.X R5, RZ, RZ, RZ, P1 ;  /* 0x000000ffff057224 */ /* 0x000fe200008e06ff */
[----:B------:R-:W-:Y:S01]  /*bc70*/  IADD3 RZ, P1, R9, R6, RZ ;  /* 0x0000000609ff7210 */ /* 0x000fe20007f3e0ff */
[----:B------:R-:W-:-:S04]  /*bc80*/  IMAD.MOV.U32 R4, RZ, RZ, R7 ;  /* 0x000000ffff047224 */ /* 0x000fc800078e0007 */
[----:B------:R-:W-:-:S08]  /*bc90*/  IMAD.WIDE.U32.X R4, R21, UR5, R4, P1 ;  /* 0x0000000515047c25 */ /* 0x000fd000088e0404 */
.L_x_300:
[--C-:B------:R-:W-:Y:S01]  /*bca0*/  SHF.R.U64 R8, R4, UR7, R5.reuse ;  /* 0x0000000704087c19 */ /* 0x100fe20008001205 */
[----:B------:R-:W-:Y:S01]  /*bcb0*/  ULDC.64 UR4, c[0x0][0x620] ;  /* 0x0001880000047ab9 */ /* 0x000fe20000000a00 */
[----:B------:R-:W-:Y:S01]  /*bcc0*/  SHF.R.U32.HI R4, RZ, UR7, R5 ;  /* 0x00000007ff047c19 */ /* 0x000fe20008011605 */
[----:B------:R-:W2:Y:S01]  /*bcd0*/  LDC R24, c[0x0][0x144] ;  /* 0x00005100ff187b82 */ /* 0x000ea20000000800 */
[----:B------:R-:W-:Y:S01]  /*bce0*/  IADD3 R7, P1, RZ, -R8, RZ ;  /* 0x80000008ff077210 */ /* 0x000fe20007f3e0ff */
[----:B------:R-:W-:Y:S01]  /*bcf0*/  ULDC.64 UR8, c[0x0][0x640] ;  /* 0x0001900000087ab9 */ /* 0x000fe20000000a00 */
[----:B0-----:R-:W-:Y:S01]  /*bd00*/  I2FP.F32.U32 R9, R15 ;  /* 0x0000000f00097245 */ /* 0x001fe20000201000 */
[----:B------:R-:W-:Y:S02]  /*bd10*/  ULDC UR6, c[0x0][0x608] ;  /* 0x0001820000067ab9 */ /* 0x000fe40000000800 */
[----:B------:R-:W-:Y:S01]  /*bd20*/  IMAD.X R4, RZ, RZ, ~R4, P1 ;  /* 0x000000ffff047224 */ /* 0x000fe200008e0e04 */
[----:B------:R-:W-:Y:S01]  /*bd30*/  ISETP.NE.U32.AND P1, PT, RZ, UR8, PT ;  /* 0x00000008ff007c0c */ /* 0x000fe2000bf25070 */
[----:B------:R-:W0:Y:S02]  /*bd40*/  LDC R21, c[0x0][0x148] ;  /* 0x00005200ff157b82 */ /* 0x000e240000000800 */
[----:B------:R-:W-:Y:S01]  /*bd50*/  IMAD R6, R4, UR4, RZ ;  /* 0x0000000404067c24 */ /* 0x000fe2000f8e02ff */
[----:B------:R-:W-:Y:S01]  /*bd60*/  ISETP.NE.AND.EX P1, PT, RZ, UR9, PT, P1 ;  /* 0x00000009ff007c0c */ /* 0x000fe2000bf25310 */
[----:B------:R-:W-:Y:S01]  /*bd70*/  IMAD.WIDE.U32 R4, R7, UR4, R16 ;  /* 0x0000000407047c25 */ /* 0x000fe2000f8e0010 */
[----:B------:R-:W-:-:S03]  /*bd80*/  ULDC UR4, c[0x0][0x150] ;  /* 0x0000540000047ab9 */ /* 0x000fc60000000800 */
[----:B------:R-:W-:Y:S02]  /*bd90*/  IMAD R7, R7, UR5, R6 ;  /* 0x0000000507077c24 */ /* 0x000fe4000f8e0206 */
[----:B------:R-:W-:Y:S01]  /*bda0*/  FMUL R6, R9, UR4 ;  /* 0x0000000409067c20 */ /* 0x000fe20008400000 */
[----:B------:R-:W-:Y:S01]  /*bdb0*/  ULDC UR4, c[0x0][0x618] ;  /* 0x0001860000047ab9 */ /* 0x000fe20000000800 */
[----:B------:R-:W-:Y:S01]  /*bdc0*/  ULDC UR5, c[0x0][0x154] ;  /* 0x0000550000057ab9 */ /* 0x000fe20000000800 */
[----:B------:R-:W-:-:S03]  /*bdd0*/  IMAD.IADD R5, R5, 0x1, R7 ;  /* 0x0000000105057824 */ /* 0x000fc600078e0207 */
[----:B------:R-:W3:Y:S02]  /*bde0*/  F2I.U32.TRUNC.NTZ R6, R6 ;  /* 0x0000000600067305 */ /* 0x000ee4000020f000 */
[----:B------:R-:W-:Y:S02]  /*bdf0*/  SHF.R.U64 R9, R4, UR4, R5 ;  /* 0x0000000404097c19 */ /* 0x000fe40008001205 */
[----:B-1----:R-:W-:-:S05]  /*be00*/  I2FP.F32.U32 R4, R14 ;  /* 0x0000000e00047245 */ /* 0x002fca0000201000 */
[----:B------:R-:W-:Y:S01]  /*be10*/  FMUL R22, R4, UR5 ;  /* 0x0000000504167c20 */ /* 0x000fe20008400000 */
[----:B------:R-:W-:Y:S01]  /*be20*/  SHF.R.U32.HI R4, RZ, UR4, R5 ;  /* 0x00000004ff047c19 */ /* 0x000fe20008011605 */
[----:B------:R-:W-:-:S03]  /*be30*/  ULDC UR4, c[0x0][0x658] ;  /* 0x0001960000047ab9 */ /* 0x000fc60000000800 */
[--C-:B------:R-:W-:Y:S01]  /*be40*/  SHF.R.U64 R20, R9, UR6, R4.reuse ;  /* 0x0000000609147c19 */ /* 0x100fe20008001204 */
[----:B------:R-:W1:Y:S01]  /*be50*/  F2I.U32.TRUNC.NTZ R22, R22 ;  /* 0x0000001600167305 */ /* 0x000e62000020f000 */
[----:B------:R-:W-:Y:S01]  /*be60*/  SHF.R.U32.HI R5, RZ, UR6, R4 ;  /* 0x00000006ff057c19 */ /* 0x000fe20008011604 */
[----:B---3--:R-:W-:-:S03]  /*be70*/  IMAD.MOV R6, RZ, RZ, -R6 ;  /* 0x000000ffff067224 */ /* 0x008fc600078e0a06 */
[----:B------:R-:W-:Y:S01]  /*be80*/  SHF.R.U64 R18, R20, UR4, R5 ;  /* 0x0000000414127c19 */ /* 0x000fe20008001205 */
[----:B--2---:R-:W-:Y:S01]  /*be90*/  IMAD R15, R24, R6, R15 ;  /* 0x00000006180f7224 */ /* 0x004fe200078e020f */
[----:B------:R-:W-:-:S03]  /*bea0*/  SHF.R.U32.HI R23, RZ, UR4, R5 ;  /* 0x00000004ff177c19 */ /* 0x000fc60008011605 */
[----:B------:R-:W-:Y:S02]  /*beb0*/  IMAD.MOV.U32 R4, RZ, RZ, R18 ;  /* 0x000000ffff047224 */ /* 0x000fe400078e0012 */
[----:B------:R-:W-:Y:S01]  /*bec0*/  IMAD.MOV.U32 R5, RZ, RZ, R23 ;  /* 0x000000ffff057224 */ /* 0x000fe200078e0017 */
[----:B-1----:R-:W-:Y:S06]  /*bed0*/  @!P1 BRA `(.L_x_301) ;  /* 0x0000000000289947 */ /* 0x002fec0003800000 */
[----:B------:R-:W-:Y:S02]  /*bee0*/  ULDC UR4, c[0x0][0x64c] ;  /* 0x0001930000047ab9 */ /* 0x000fe40000000800 */
[----:B------:R-:W-:-:S05]  /*bef0*/  IADD3 R5, P1, R18, UR4, RZ ;  /* 0x0000000412057c10 */ /* 0x000fca000ff3e0ff */
[----:B------:R-:W-:-:S04]  /*bf00*/  IMAD.X R23, RZ, RZ, R23, P1 ;  /* 0x000000ffff177224 */ /* 0x000fc800008e0617 */
[----:B------:R-:W-:-:S04]  /*bf10*/  IMAD.WIDE.U32 R6, R23, UR8, RZ ;  /* 0x0000000817067c25 */ /* 0x000fc8000f8e00ff */
[----:B------:R-:W-:-:S04]  /*bf20*/  IMAD.WIDE.U32 R6, P1, R5, UR9, R6 ;  /* 0x0000000905067c25 */ /* 0x000fc8000f820006 */
[----:B------:R-:W-:-:S04]  /*bf30*/  IMAD.WIDE.U32 R4, R5, UR8, RZ ;  /* 0x0000000805047c25 */ /* 0x000fc8000f8e00ff */
[----:B------:R-:W-:Y:S01]  /*bf40*/  IMAD.MOV.U32 R4, RZ, RZ, R7 ;  /* 0x000000ffff047224 */ /* 0x000fe200078e0007 */
[----:B------:R-:W-:Y:S01]  /*bf50*/  IADD3 RZ, P3, R5, R6, RZ ;  /* 0x0000000605ff7210 */ /* 0x000fe20007f7e0ff */
[----:B------:R-:W-:-:S04]  /*bf60*/  IMAD.X R5, RZ, RZ, RZ, P1 ;  /* 0x000000ffff057224 */ /* 0x000fc800008e06ff */
[----:B------:R-:W-:-:S08]  /*bf70*/  IMAD.WIDE.U32.X R4, R23, UR9, R4, P3 ;  /* 0x0000000917047c25 */ /* 0x000fd000098e0404 */
.L_x_301:
[----:B------:R-:W-:Y:S01]  /*bf80*/  ISETP.NE.AND P1, PT, R2, 0x1, PT ;  /* 0x000000010200780c */ /* 0x000fe20003f25270 */
[----:B------:R-:W-:Y:S01]  /*bf90*/  ULDC UR4, c[0x0][0x648] ;  /* 0x0001920000047ab9 */ /* 0x000fe20000000800 */
[----:B------:R-:W-:Y:S01]  /*bfa0*/  LOP3.LUT R20, R20, UR29, RZ, 0xc0, !PT ;  /* 0x0000001d14147c12 */ /* 0x000fe2000f8ec0ff */
[----:B------:R-:W-:Y:S01]  /*bfb0*/  IMAD.MOV R22, RZ, RZ, -R22 ;  /* 0x000000ffff167224 */ /* 0x000fe200078e0a16 */
[----:B------:R-:W-:Y:S01]  /*bfc0*/  SHF.R.U64 R5, R4, UR4, R5 ;  /* 0x0000000404057c19 */ /* 0x000fe20008001205 */
[----:B------:R-:W-:Y:S01]  /*bfd0*/  ULDC UR4, c[0x0][0x638] ;  /* 0x00018e0000047ab9 */ /* 0x000fe20000000800 */
[----:B------:R-:W-:Y:S01]  /*bfe0*/  LOP3.LUT R9, R9, UR13, RZ, 0xc0, !PT ;  /* 0x0000000d09097c12 */ /* 0x000fe2000f8ec0ff */
[----:B------:R-:W-:Y:S01]  /*bff0*/  ULDC UR5, c[0x0][0x610] ;  /* 0x0001840000057ab9 */ /* 0x000fe20000000800 */
[----:B------:R-:W-:Y:S02]  /*c000*/  IMAD.MOV.U32 R4, RZ, RZ, 0x1 ;  /* 0x00000001ff047424 */ /* 0x000fe400078e00ff */
[----:B------:R-:W-:-:S02]  /*c010*/  IMAD.MOV R7, RZ, RZ, -R5 ;  /* 0x000000ffff077224 */ /* 0x000fc400078e0a05 */
[----:B------:R-:W-:Y:S02]  /*c020*/  IMAD R20, R5, UR21, R20 ;  /* 0x0000001505147c24 */ /* 0x000fe4000f8e0214 */
[----:B0-----:R-:W-:Y:S02]  /*c030*/  @P1 IMAD R15, R21, R22, R14 ;  /* 0x00000016150f1224 */ /* 0x001fe400078e020e */
[----:B------:R-:W-:Y:S01]  /*c040*/  IMAD R18, R7, UR4, R18 ;  /* 0x0000000407127c24 */ /* 0x000fe2000f8e0212 */
[----:B------:R-:W-:Y:S01]  /*c050*/  ULDC UR4, c[0x0][0x600] ;  /* 0x0001800000047ab9 */ /* 0x000fe20000000800 */
[----:B------:R-:W-:Y:S02]  /*c060*/  IMAD R15, R20, UR5, R15 ;  /* 0x00000005140f7c24 */ /* 0x000fe4000f8e020f */
[----:B------:R-:W-:-:S05]  /*c070*/  IMAD R18, R18, UR4, R9 ;  /* 0x0000000412127c24 */ /* 0x000fca000f8e0209 */
[----:B------:R-:W-:Y:S02]  /*c080*/  SEL R9, R18, R15, !P1 ;  /* 0x0000000f12097207 */ /* 0x000fe40004800000 */
[----:B------:R-:W-:-:S07]  /*c090*/  SEL R7, R15, R18, !P1 ;  /* 0x000000120f077207 */ /* 0x000fce0004800000 */
.L_x_299:
[----:B------:R-:W-:Y:S05]  /*c0a0*/  BSYNC B1 ;  /* 0x0000000000017941 */ /* 0x000fea0003800000 */
.L_x_298:
[----:B------:R-:W-:-:S13]  /*c0b0*/  LOP3.LUT P1, RZ, R4, 0xff, RZ, 0xc0, !PT ;  /* 0x000000ff04ff7812 */ /* 0x000fda000782c0ff */
[----:B------:R-:W-:Y:S05]  /*c0c0*/  @P1 BRA `(.L_x_302) ;  /* 0xfffffff000c01947 */ /* 0x000fea000383ffff */
[----:B------:R-:W-:Y:S05]  /*c0d0*/  BSYNC B0 ;  /* 0x0000000000007941 */ /* 0x000fea0003800000 */
.L_x_290:
[----:B------:R-:W-:-:S03]  /*c0e0*/  UMOV UR4, 0xffffffff ;  /* 0xffffffff00047882 */ /* 0x000fc60000000000 */
[----:B------:R-:W-:Y:S05]  /*c0f0*/  BRA.DIV UR4, `(.L_x_303) ;  /* 0x00000006043c7947 */ /* 0x000fea000b800000 */
[----:B------:R-:W-:-:S13]  /*c100*/  ELECT P6, URZ, PT ;  /* 0x00000000003f782f */ /* 0x000fda00038c0000 */
.L_x_318:
[----:B------:R-:W-:Y:S04]  /*c110*/  BSSY B0, `(.L_x_304) ;  /* 0x0000034000007945 */ /* 0x000fe80003800000 */
[----:B------:R-:W-:Y:S05]  /*c120*/  @!P6 BRA `(.L_x_305) ;  /* 0x0000000000c8e947 */ /* 0x000fea0003800000 */
[----:B------:R-:W-:-:S04]  /*c130*/  LOP3.LUT R19, R19, 0x2, RZ, 0xfc, !PT ;  /* 0x0000000213137812 */ /* 0x000fc800078efcff */
[----:B------:R-:W-:-:S13]  /*c140*/  ISETP.NE.AND P0, PT, R19, 0x3, PT ;  /* 0x000000031300780c */ /* 0x000fda0003f05270 */
[----:B------:R-:W-:Y:S05]  /*c150*/  @!P0 BRA `(.L_x_306) ;  /* 0x0000000000048947 */ /* 0x000fea0003800000 */
[----:B------:R-:W-:Y:S01]  /*c160*/  BPT.TRAP 0x1 ;  /* 0x000000040000795c */ /* 0x000fe20000300000 */
.L_x_306:
[----:B------:R-:W0:Y:S01]  /*c170*/  S2R R3, SR_CgaCtaId ;  /* 0x0000000000037919 */ /* 0x000e220000008800 */
[----:B------:R-:W-:-:S04]  /*c180*/  MOV R2, 0x400 ;  /* 0x0000040000027802 */ /* 0x000fc80000000f00 */
[----:B0-----:R-:W-:Y:S02]  /*c190*/  LEA R3, R3, R2, 0x18 ;  /* 0x0000000203037211 */ /* 0x001fe400078ec0ff */
[----:B------:R-:W-:-:S03]  /*c1a0*/  SHF.L.U32 R2, R0, 0x1f, RZ ;  /* 0x0000001f00027819 */ /* 0x000fc600000006ff */
[----:B------:R-:W-:-:S04]  /*c1b0*/  VIADD R3, R3, 0x28 ;  /* 0x0000002803037836 */ /* 0x000fc80000000000 */
[C---:B------:R-:W-:Y:S02]  /*c1c0*/  IMAD R7, R12.reuse, 0x8, R3 ;  /* 0x000000080c077824 */ /* 0x040fe400078e0203 */
[----:B------:R-:W-:Y:S02]  /*c1d0*/  VIADD R12, R12, 0x1 ;  /* 0x000000010c0c7836 */ /* 0x000fe40000000000 */
[----:B------:R-:W0:Y:S03]  /*c1e0*/  SYNCS.PHASECHK.TRANS64.TRYWAIT P0, [R7+URZ], R2 ;  /* 0x00000002070075a7 */ /* 0x000e26000800017f */
[----:B------:R-:W-:-:S04]  /*c1f0*/  ISETP.NE.AND P1, PT, R12, 0x5, PT ;  /* 0x000000050c00780c */ /* 0x000fc80003f25270 */
[----:B------:R-:W-:Y:S02]  /*c200*/  SEL R5, RZ, 0x1, P1 ;  /* 0x00000001ff057807 */ /* 0x000fe40000800000 */
[----:B------:R-:W-:Y:S02]  /*c210*/  SEL R12, R12, RZ, P1 ;  /* 0x000000ff0c0c7207 */ /* 0x000fe40000800000 */
[----:B------:R-:W-:-:S03]  /*c220*/  LOP3.LUT R5, R0, R5, RZ, 0x3c, !PT ;  /* 0x0000000500057212 */ /* 0x000fc600078e3cff */
[----:B------:R-:W-:Y:S01]  /*c230*/  IMAD R9, R12, 0x8, R3 ;  /* 0x000000080c097824 */ /* 0x000fe200078e0203 */
[----:B------:R-:W-:Y:S01]  /*c240*/  SHF.L.U32 R4, R5, 0x1f, RZ ;  /* 0x0000001f05047819 */ /* 0x000fe200000006ff */
[----:B0-----:R-:W-:Y:S06]  /*c250*/  @!P0 BRA `(.L_x_307) ;  /* 0x0000000400048947 */ /* 0x001fec0003800000 */
.L_x_319:
[----:B------:R-:W1:Y:S01]  /*c260*/  SYNCS.PHASECHK.TRANS64.TRYWAIT P0, [R9+URZ], R4 ;  /* 0x00000004090075a7 */ /* 0x000e62000800017f */
[----:B------:R-:W-:-:S05]  /*c270*/  VIADD R0, R12, 0x1 ;  /* 0x000000010c007836 */ /* 0x000fca0000000000 */
[----:B------:R-:W-:-:S04]  /*c280*/  ISETP.NE.AND P1, PT, R0, 0x5, PT ;  /* 0x000000050000780c */ /* 0x000fc80003f25270 */
[----:B0-----:R-:W-:Y:S02]  /*c290*/  SEL R2, RZ, 0x1, P1 ;  /* 0x00000001ff027807 */ /* 0x001fe40000800000 */
[----:B------:R-:W-:Y:S02]  /*c2a0*/  SEL R0, R0, RZ, P1 ;  /* 0x000000ff00007207 */ /* 0x000fe40000800000 */
[----:B------:R-:W-:-:S03]  /*c2b0*/  LOP3.LUT R7, R5, R2, RZ, 0x3c, !PT ;  /* 0x0000000205077212 */ /* 0x000fc600078e3cff */
[----:B------:R-:W-:Y:S01]  /*c2c0*/  IMAD R6, R0, 0x8, R3 ;  /* 0x0000000800067824 */ /* 0x000fe200078e0203 */
[----:B------:R-:W-:Y:S01]  /*c2d0*/  SHF.L.U32 R5, R7, 0x1f, RZ ;  /* 0x0000001f07057819 */ /* 0x000fe200000006ff */
[----:B-1----:R-:W-:Y:S06]  /*c2e0*/  @!P0 BRA `(.L_x_308) ;  /* 0x0000000000f48947 */ /* 0x002fec0003800000 */
.L_x_320:
[----:B------:R-:W1:Y:S01]  /*c2f0*/  SYNCS.PHASECHK.TRANS64.TRYWAIT P0, [R6+URZ], R5 ;  /* 0x00000005060075a7 */ /* 0x000e62000800017f */
[----:B------:R-:W-:-:S05]  /*c300*/  VIADD R0, R0, 0x1 ;  /* 0x0000000100007836 */ /* 0x000fca0000000000 */
[----:B------:R-:W-:-:S04]  /*c310*/  ISETP.NE.AND P1, PT, R0, 0x5, PT ;  /* 0x000000050000780c */ /* 0x000fc80003f25270 */
[----:B------:R-:W-:Y:S02]  /*c320*/  SEL R2, RZ, 0x1, P1 ;  /* 0x00000001ff027807 */ /* 0x000fe40000800000 */
[----:B------:R-:W-:Y:S02]  /*c330*/  SEL R0, R0, RZ, P1 ;  /* 0x000000ff00007207 */ /* 0x000fe40000800000 */
[----:B------:R-:W-:-:S03]  /*c340*/  LOP3.LUT R7, R7, R2, RZ, 0x3c, !PT ;  /* 0x0000000207077212 */ /* 0x000fc600078e3cff */
[----:B0-----:R-:W-:Y:S01]  /*c350*/  IMAD R9, R0, 0x8, R3 ;  /* 0x0000000800097824 */ /* 0x001fe200078e0203 */
[----:B------:R-:W-:Y:S01]  /*c360*/  SHF.L.U32 R4, R7, 0x1f, RZ ;  /* 0x0000001f07047819 */ /* 0x000fe200000006ff */
[----:B-1----:R-:W-:Y:S06]  /*c370*/  @!P0 BRA `(.L_x_309) ;  /* 0x0000000000e48947 */ /* 0x002fec0003800000 */
.L_x_321:
[----:B------:R-:W1:Y:S01]  /*c380*/  SYNCS.PHASECHK.TRANS64.TRYWAIT P0, [R9+URZ], R4 ;  /* 0x00000004090075a7 */ /* 0x000e62000800017f */
[----:B------:R-:W-:-:S05]  /*c390*/  VIADD R0, R0, 0x1 ;  /* 0x0000000100007836 */ /* 0x000fca0000000000 */
[----:B------:R-:W-:-:S04]  /*c3a0*/  ISETP.NE.AND P1, PT, R0, 0x5, PT ;  /* 0x000000050000780c */ /* 0x000fc80003f25270 */
[----:B------:R-:W-:Y:S02]  /*c3b0*/  SEL R2, RZ, 0x1, P1 ;  /* 0x00000001ff027807 */ /* 0x000fe40000800000 */
[----:B------:R-:W-:Y:S02]  /*c3c0*/  SEL R0, R0, RZ, P1 ;  /* 0x000000ff00007207 */ /* 0x000fe40000800000 */
[----:B------:R-:W-:Y:S01]  /*c3d0*/  LOP3.LUT R2, R7, R2, RZ, 0x3c, !PT ;  /* 0x0000000207027212 */ /* 0x000fe200078e3cff */
[----:B-1----:R-:W-:Y:S06]  /*c3e0*/  @!P0 BRA `(.L_x_310) ;  /* 0x0000000000dc8947 */ /* 0x002fec0003800000 */
.L_x_322:
[----:B------:R-:W-:Y:S01]  /*c3f0*/  IMAD R3, R0, 0x8, R3 ;  /* 0x0000000800037824 */ /* 0x000fe200078e0203 */
[----:B------:R-:W-:-:S07]  /*c400*/  SHF.L.U32 R0, R2, 0x1f, RZ ;  /* 0x0000001f02007819 */ /* 0x000fce00000006ff */
.L_x_311:
[----:B--2---:R2:W3:Y:S02]  /*c410*/  SYNCS.PHASECHK.TRANS64.TRYWAIT P0, [R3+URZ], R0 ;  /* 0x00000000030075a7 */ /* 0x0044e4000800017f */
[----:B---3--:R-:W-:Y:S05]  /*c420*/  @!P0 NANOSLEEP.SYNCS 0x989680 ;  /* 0x009896800000895d */ /* 0x008fea0003900000 */
[----:B------:R-:W3:Y:S02]  /*c430*/  @!P0 SYNCS.PHASECHK.TRANS64 P0, [R3+URZ], R0 ;  /* 0x00000000030085a7 */ /* 0x000ee4000800007f */
[----:B---3--:R-:W-:Y:S05]  /*c440*/  @!P0 BRA `(.L_x_311) ;  /* 0xfffffffc00f08947 */ /* 0x008fea000383ffff */
.L_x_305:
[----:B------:R-:W-:Y:S05]  /*c450*/  BSYNC B0 ;  /* 0x0000000000007941 */ /* 0x000fea0003800000 */
.L_x_304:
[----:B------:R-:W-:Y:S05]  /*c460*/  EXIT ;  /* 0x000000000000794d */ /* 0x000fea0003800000 */
.L_x_17:
[----:B---3--:R3:W4:Y:S02]  /*c470*/  SYNCS.PHASECHK.TRANS64.TRYWAIT P1, [R3+URZ], R0 ;  /* 0x00000000030075a7 */ /* 0x008724000802017f */
[----:B----4-:R-:W-:Y:S05]  /*c480*/  @!P1 NANOSLEEP.SYNCS 0x989680 ;  /* 0x009896800000995d */ /* 0x010fea0003900000 */
[----:B------:R-:W4:Y:S02]  /*c490*/  @!P1 SYNCS.PHASECHK.TRANS64 P1, [R3+URZ], R0 ;  /* 0x00000000030095a7 */ /* 0x000f24000802007f */
[----:B----4-:R-:W-:Y:S05]  /*c4a0*/  @!P1 BRA `(.L_x_17) ;  /* 0xfffffffc00f09947 */ /* 0x010fea000383ffff */
[----:B------:R-:W-:Y:S05]  /*c4b0*/  BRA `(.L_x_16) ;  /* 0xffffff4c005c7947 */ /* 0x000fea000383ffff */
.L_x_22:
[----:B-1----:R-:W-:-:S04]  /*c4c0*/  IMAD.U32 R4, RZ, RZ, UR9 ;  /* 0x00000009ff047e24 */ /* 0x002fc8000f8e00ff */
[----:B------:R1:W2:Y:S03]  /*c4d0*/  SYNCS.PHASECHK.TRANS64.TRYWAIT P1, [R4+URZ], R3 ;  /* 0x00000003040075a7 */ /* 0x0002a6000802017f */
[----:B--2---:R-:W-:Y:S05]  /*c4e0*/  @!P1 NANOSLEEP.SYNCS 0x989680 ;  /* 0x009896800000995d */ /* 0x004fea0003900000 */
[----:B------:R-:W2:Y:S02]  /*c4f0*/  @!P1 SYNCS.PHASECHK.TRANS64 P1, [R4+URZ], R3 ;  /* 0x00000003040095a7 */ /* 0x000ea4000802007f */
[----:B--2---:R-:W-:Y:S05]  /*c500*/  @!P1 BRA `(.L_x_22) ;  /* 0xfffffffc00ec9947 */ /* 0x004fea000383ffff */
[----:B------:R-:W-:Y:S05]  /*c510*/  BRA `(.L_x_21) ;  /* 0xffffff5400c47947 */ /* 0x000fea000383ffff */
.L_x_291:
[----:B------:R-:W-:Y:S01]  /*c520*/  BSSY B1, `(.L_x_312) ;  /* 0x0000006000017945 */ /* 0x000fe20003800000 */
[----:B------:R-:W-:-:S07]  /*c530*/  IMAD.MOV.U32 R15, RZ, RZ, -0x1 ;  /* 0xffffffffff0f7424 */ /* 0x000fce00078e00ff */
[----:B------:R-:W-:Y:S05]  /*c540*/  WARPSYNC.COLLECTIVE R15, `(.L_x_313) ;  /* 0x000000000f0c7348 */ /* 0x000fea0003c00000 */
[----:B------:R-:W-:Y:S02]  /*c550*/  ELECT P6, UR62, PT ;  /* 0x00000000003e782f */ /* 0x000fe400038c0000 */
[----:B------:R-:W-:Y:S01]  /*c560*/  MOV R14, UR62 ;  /* 0x0000003e000e7c02 */ /* 0x000fe20008000f00 */
[----:B------:R-:W-:Y:S10]  /*c570*/  ENDCOLLECTIVE ;  /* 0x000000000000791b */ /* 0x000ff40003800000 */
.L_x_313:
[----:B------:R-:W-:Y:S05]  /*c580*/  BSYNC B1 ;  /* 0x0000000000017941 */ /* 0x000fea0003800000 */
.L_x_312:
[----:B------:R-:W-:Y:S05]  /*c590*/  BRA `(.L_x_314) ;  /* 0xffffffec00987947 */ /* 0x000fea000383ffff */
.L_x_294:
[----:B0-----:R0:W1:Y:S02]  /*c5a0*/  SYNCS.PHASECHK.TRANS64.TRYWAIT P1, [R14+URZ+0x28], R7 ;  /* 0x000028070e0075a7 */ /* 0x001064000802017f */
[----:B-1----:R-:W-:Y:S05]  /*c5b0*/  @!P1 NANOSLEEP.SYNCS 0x989680 ;  /* 0x009896800000995d */ /* 0x002fea0003900000 */
[----:B------:R-:W1:Y:S02]  /*c5c0*/  @!P1 SYNCS.PHASECHK.TRANS64 P1, [R14+URZ+0x28], R7 ;  /* 0x000028070e0095a7 */ /* 0x000e64000802007f */
[----:B-1----:R-:W-:Y:S05]  /*c5d0*/  @!P1 BRA `(.L_x_294) ;  /* 0xfffffffc00f09947 */ /* 0x002fea000383ffff */
[----:B------:R-:W-:Y:S05]  /*c5e0*/  BRA `(.L_x_315) ;  /* 0xffffffec00cc7947 */ /* 0x000fea000383ffff */
.L_x_303:
[----:B------:R-:W-:Y:S01]  /*c5f0*/  BSSY B0, `(.L_x_316) ;  /* 0x0000006000007945 */ /* 0x000fe20003800000 */
[----:B------:R-:W-:-:S07]  /*c600*/  IMAD.MOV.U32 R15, RZ, RZ, -0x1 ;  /* 0xffffffffff0f7424 */ /* 0x000fce00078e00ff */
[----:B------:R-:W-:Y:S05]  /*c610*/  WARPSYNC.COLLECTIVE R15, `(.L_x_317) ;  /* 0x000000000f0c7348 */ /* 0x000fea0003c00000 */
[----:B------:R-:W-:Y:S02]  /*c620*/  ELECT P6, UR62, PT ;  /* 0x00000000003e782f */ /* 0x000fe400038c0000 */
[----:B------:R-:W-:Y:S01]  /*c630*/  MOV R14, UR62 ;  /* 0x0000003e000e7c02 */ /* 0x000fe20008000f00 */
[----:B------:R-:W-:Y:S10]  /*c640*/  ENDCOLLECTIVE ;  /* 0x000000000000791b */ /* 0x000ff40003800000 */
.L_x_317:
[----:B------:R-:W-:Y:S05]  /*c650*/  BSYNC B0 ;  /* 0x0000000000007941 */ /* 0x000fea0003800000 */
.L_x_316:
[----:B------:R-:W-:Y:S05]  /*c660*/  BRA `(.L_x_318) ;  /* 0xfffffff800a87947 */ /* 0x000fea000383ffff */
.L_x_307:
[----:B0-----:R0:W1:Y:S02]  /*c670*/  SYNCS.PHASECHK.TRANS64.TRYWAIT P0, [R7+URZ], R2 ;  /* 0x00000002070075a7 */ /* 0x001064000800017f */
[----:B-1----:R-:W-:Y:S05]  /*c680*/  @!P0 NANOSLEEP.SYNCS 0x989680 ;  /* 0x009896800000895d */ /* 0x002fea0003900000 */
[----:B------:R-:W1:Y:S02]  /*c690*/  @!P0 SYNCS.PHASECHK.TRANS64 P0, [R7+URZ], R2 ;  /* 0x00000002070085a7 */ /* 0x000e64000800007f */
[----:B-1----:R-:W-:Y:S05]  /*c6a0*/  @!P0 BRA `(.L_x_307) ;  /* 0xfffffffc00f08947 */ /* 0x002fea000383ffff */
[----:B------:R-:W-:Y:S05]  /*c6b0*/  BRA `(.L_x_319) ;  /* 0xfffffff800e87947 */ /* 0x000fea000383ffff */
.L_x_308:
[----:B0-----:R0:W1:Y:S02]  /*c6c0*/  SYNCS.PHASECHK.TRANS64.TRYWAIT P0, [R9+URZ], R4 ;  /* 0x00000004090075a7 */ /* 0x001064000800017f */
[----:B-1----:R-:W-:Y:S05]  /*c6d0*/  @!P0 NANOSLEEP.SYNCS 0x989680 ;  /* 0x009896800000895d */ /* 0x002fea0003900000 */
[----:B------:R-:W1:Y:S02]  /*c6e0*/  @!P0 SYNCS.PHASECHK.TRANS64 P0, [R9+URZ], R4 ;  /* 0x00000004090085a7 */ /* 0x000e64000800007f */
[----:B-1----:R-:W-:Y:S05]  /*c6f0*/  @!P0 BRA `(.L_x_308) ;  /* 0xfffffffc00f08947 */ /* 0x002fea000383ffff */
[----:B------:R-:W-:Y:S05]  /*c700*/  BRA `(.L_x_320) ;  /* 0xfffffff800f87947 */ /* 0x000fea000383ffff */
.L_x_309:
[----:B0-----:R0:W1:Y:S02]  /*c710*/  SYNCS.PHASECHK.TRANS64.TRYWAIT P0, [R6+URZ], R5 ;  /* 0x00000005060075a7 */ /* 0x001064000800017f */
[----:B-1----:R-:W-:Y:S05]  /*c720*/  @!P0 NANOSLEEP.SYNCS 0x989680 ;  /* 0x009896800000895d */ /* 0x002fea0003900000 */
[----:B------:R-:W1:Y:S02]  /*c730*/  @!P0 SYNCS.PHASECHK.TRANS64 P0, [R6+URZ], R5 ;  /* 0x00000005060085a7 */ /* 0x000e64000800007f */
[----:B-1----:R-:W-:Y:S05]  /*c740*/  @!P0 BRA `(.L_x_309) ;  /* 0xfffffffc00f08947 */ /* 0x002fea000383ffff */
[----:B------:R-:W-:Y:S05]  /*c750*/  BRA `(.L_x_321) ;  /* 0xfffffffc00087947 */ /* 0x000fea000383ffff */
.L_x_310:
[----:B-1----:R1:W2:Y:S02]  /*c760*/  SYNCS.PHASECHK.TRANS64.TRYWAIT P0, [R9+URZ], R4 ;  /* 0x00000004090075a7 */ /* 0x0022a4000800017f */
[----:B--2---:R-:W-:Y:S05]  /*c770*/  @!P0 NANOSLEEP.SYNCS 0x989680 ;  /* 0x009896800000895d */ /* 0x004fea0003900000 */
[----:B------:R-:W2:Y:S02]  /*c780*/  @!P0 SYNCS.PHASECHK.TRANS64 P0, [R9+URZ], R4 ;  /* 0x00000004090085a7 */ /* 0x000ea4000800007f */
[----:B--2---:R-:W-:Y:S05]  /*c790*/  @!P0 BRA `(.L_x_310) ;  /* 0xfffffffc00f08947 */ /* 0x004fea000383ffff */
[----:B------:R-:W-:Y:S05]  /*c7a0*/  BRA `(.L_x_322) ;  /* 0xfffffffc00107947 */ /* 0x000fea000383ffff */
.L_x_323:
[----:B------:R-:W-:-:S00]  /*c7b0*/  BRA `(.L_x_323) ;  /* 0xfffffffc00fc7947 */ /* 0x000fc0000383ffff */
[----:B------:R-:W-:-:S00]  /*c7c0*/  NOP ;  /* 0x0000000000007918 */ /* 0x000fc00000000000 */
        /* <DEDUP_REMOVED lines=11> */
.L_x_324:


//--------------------- .nv.global.init           --------------------------
	.section	.nv.global.init,"aw",@progbits
.nv.global.init:
	.type		$str$22,@object
	.size		$str$22,($str$23 - $str$22)
$str$22:
        /*0000*/ 	.byte	0x6b, 0x5f, 0x74, 0x69, 0x6c, 0x65, 0x5f, 0x63, 0x6f, 0x75, 0x6e, 0x74, 0x20, 0x3e, 0x3d, 0x20
        /*0010*/ 	.byte	0x31, 0x00
	.type		$str$23,@object
	.size		$str$23,(__unnamed_1 - $str$23)
$str$23:
        /*0012*/ 	.byte	0x2f, 0x74, 0x6d, 0x70, 0x2f, 0x63, 0x75, 0x74, 0x6c, 0x61, 0x73, 0x73, 0x5f, 0x73, 0x77, 0x65
        /*0022*/ 	.byte	0x65, 0x70, 0x5f, 0x73, 0x72, 0x63, 0x2f, 0x69, 0x6e, 0x63, 0x6c, 0x75, 0x64, 0x65, 0x2f, 0x63
        /*0032*/ 	.byte	0x75, 0x74, 0x6c, 0x61, 0x73, 0x73, 0x2f, 0x67, 0x65, 0x6d, 0x6d, 0x2f, 0x63, 0x6f, 0x6c, 0x6c
        /*0042*/ 	.byte	0x65, 0x63, 0x74, 0x69, 0x76, 0x65, 0x2f, 0x73, 0x6d, 0x39, 0x30, 0x5f, 0x6d, 0x6d, 0x61, 0x5f
        /*0052*/ 	.byte	0x74, 0x6d, 0x61, 0x5f, 0x67, 0x6d, 0x6d, 0x61, 0x5f, 0x73, 0x73, 0x5f, 0x77, 0x61, 0x72, 0x70
        /*0062*/ 	.byte	0x73, 0x70, 0x65, 0x63, 0x69, 0x61, 0x6c, 0x69, 0x7a, 0x65, 0x64, 0x2e, 0x68, 0x70, 0x70, 0x00
	.type		__unnamed_1,@object
	.size		__unnamed_1,(.L_0 - __unnamed_1)
__unnamed_1:
        /*0072*/ 	.byte	0x76, 0x6f, 0x69, 0x64, 0x20, 0x63, 0x75, 0x74, 0x6c, 0x61, 0x73, 0x73, 0x3a, 0x3a, 0x67, 0x65
        /* <DEDUP_REMOVED lines=177> */
        /*0b92*/ 	.byte	0x00
.L_0:


//--------------------- .nv.shared._ZN7cutlass13device_kernelINS_4gemm6kernel13GemmUniversalIN4cute5tupleIJiiiiEEENS1_10collective13CollectiveMmaINS1_34MainloopSm90TmaGmmaWarpSpecializedILi5ENS5_IJNS4_1CILi1EEESB_SB_EEENS1_35KernelTmaWarpSpecializedCooperativeEEENS5_IJNSA_ILi128EEENSA_ILi256EEESF_EEENS_10tfloat32_tENS5_IJlSB_lEEESI_SJ_NS4_8TiledMMAINS4_8MMA_AtomIJNS4_4SM904GMMA30MMA_64x256x8_F32TF32TF32_SS_TNILNSN_7ScaleInE1ELSP_1EEEEEENS4_6LayoutINS5_IJNSA_ILi2EEESB_SB_EEENS5_IJSB_NSA_ILi0EEESV_EEEEENS5_IJNS4_10UnderscoreESY_SY_EEEEENS4_13SM90_TMA_LOADENS4_14ComposedLayoutINS4_7SwizzleILi3ELi4ELi3EEENS4_18smem_ptr_flag_bitsILi32EEENSS_INS5_IJNSA_ILi8EEENSA_ILi32EEEEEENS5_IJS18_SB_EEEEEEEvNS4_8identityES11_S1C_vS1D_EENS_8epilogue10collective6detail29Sm90TmaWarpSpecializedAdapterINS1G_15DefaultEpilogueISI_SJ_SJ_NS1F_6thread17LinearCombinationISI_Li1EffLNS1K_9ScaleType4KindE0ELNS_15FloatRoundStyleE2ESI_EENS1_15EpilogueDefaultEEEEEvvEEEEvNT_6ParamsE --------------------------
	.section	.nv.shared._ZN7cutlass13device_kernelINS_4gemm6kernel13GemmUniversalIN4cute5tupleIJiiiiEEENS1_10collective13CollectiveMmaINS1_34MainloopSm90TmaGmmaWarpSpecializedILi5ENS5_IJNS4_1CILi1EEESB_SB_EEENS1_35KernelTmaWarpSpecializedCooperativeEEENS5_IJNSA_ILi128EEENSA_ILi256EEESF_EEENS_10tfloat32_tENS5_IJlSB_lEEESI_SJ_NS4_8TiledMMAINS4_8MMA_AtomIJNS4_4SM904GMMA30MMA_64x256x8_F32TF32TF32_SS_TNILNSN_7ScaleInE1ELSP_1EEEEEENS4_6LayoutINS5_IJNSA_ILi2EEESB_SB_EEENS5_IJSB_NSA_ILi0EEESV_EEEEENS5_IJNS4_10UnderscoreESY_SY_EEEEENS4_13SM90_TMA_LOADENS4_14ComposedLayoutINS4_7SwizzleILi3ELi4ELi3EEENS4_18smem_ptr_flag_bitsILi32EEENSS_INS5_IJNSA_ILi8EEENSA_ILi32EEEEEENS5_IJS18_SB_EEEEEEEvNS4_8identityES11_S1C_vS1D_EENS_8epilogue10collective6detail29Sm90TmaWarpSpecializedAdapterINS1G_15DefaultEpilogueISI_SJ_SJ_NS1F_6thread17LinearCombinationISI_Li1EffLNS1K_9ScaleType4KindE0ELNS_15FloatRoundStyleE2ESI_EENS1_15EpilogueDefaultEEEEEvvEEEEvNT_6ParamsE,"aw",@nobits
	.sectionflags	@""
	.align	16
	.zero		1024


//--------------------- .nv.shared.reserved.0     --------------------------
	.section	.nv.shared.reserved.0,"aw",@nobits
	.weak		__nv_reservedSMEM_offset_0_alias
	.size		__nv_reservedSMEM_offset_0_alias, 0, 0
	.other		__nv_reservedSMEM_offset_0_alias,@"STO_CUDA_RESERVED_SHARED STV_DEFAULT"
__nv_reservedSMEM_offset_0_alias:
	.zero		0


//--------------------- .nv.global                --------------------------
	.section	.nv.global,"aw",@nobits
.nv.global:
	.type		_ZN39_INTERNAL_6e43e952_4_k_cu_fab0c2ff_63654cute1_E,@object
	.size		_ZN39_INTERNAL_6e43e952_4_k_cu_fab0c2ff_63654cute1_E,(_ZN39_INTERNAL_6e43e952_4_k_cu_fab0c2ff_63654cuda3std3__45__cpo6cbeginE - _ZN39_INTERNAL_6e43e952_4_k_cu_fab0c2ff_63654cute1_E)
_ZN39_INTERNAL_6e43e952_4_k_cu_fab0c2ff_63654cute1_E:
	.zero		1
	.type		_ZN39_INTERNAL_6e43e952_4_k_cu_fab0c2ff_63654cuda3std3__45__cpo6cbeginE,@object
	.size		_ZN39_INTERNAL_6e43e952_4_k_cu_fab0c2ff_63654cuda3std3__45__cpo6cbeginE,(_ZN39_INTERNAL_6e43e952_4_k_cu_fab0c2ff_63654cuda3std3__48in_placeE - _ZN39_INTERNAL_6e43e952_4_k_cu_fab0c2ff_63654cuda3std3__45__cpo6cbeginE)
_ZN39_INTERNAL_6e43e952_4_k_cu_fab0c2ff_63654cuda3std3__45__cpo6cbeginE:
	.zero		1
	.type		_ZN39_INTERNAL_6e43e952_4_k_cu_fab0c2ff_63654cuda3std3__48in_placeE,@object
	.size		_ZN39_INTERNAL_6e43e952_4_k_cu_fab0c2ff_63654cuda3std3__48in_placeE,(_ZN39_INTERNAL_6e43e952_4_k_cu_fab0c2ff_63654cuda3std6ranges3__45__cpo9iter_moveE - _ZN39_INTERNAL_6e43e952_4_k_cu_fab0c2ff_63654cuda3std3__48in_placeE)
_ZN39_INTERNAL_6e43e952_4_k_cu_fab0c2ff_63654cuda3std3__48in_placeE:
	.zero		1
	.type		_ZN39_INTERNAL_6e43e952_4_k_cu_fab0c2ff_63654cuda3std6ranges3__45__cpo9iter_moveE,@object
	.size		_ZN39_INTERNAL_6e43e952_4_k_cu_fab0c2ff_63654cuda3std6ranges3__45__cpo9iter_moveE,(_ZN39_INTERNAL_6e43e952_4_k_cu_fab0c2ff_63654cuda3std3__45__cpo5beginE - _ZN39_INTERNAL_6e43e952_4_k_cu_fab0c2ff_63654cuda3std6ranges3__45__cpo9iter_moveE)
_ZN39_INTERNAL_6e43e952_4_k_cu_fab0c2ff_63654cuda3std6ranges3__45__cpo9iter_moveE:
	.zero		1
	.type		_ZN39_INTERNAL_6e43e952_4_k_cu_fab0c2ff_63654cuda3std3__45__cpo5beginE,@object
	.size		_ZN39_INTERNAL_6e43e952_4_k_cu_fab0c2ff_63654cuda3std3__45__cpo5beginE,(_ZN39_INTERNAL_6e43e952_4_k_cu_fab0c2ff_63654cuda3std3__441_GLOBAL__N__6e43e952_4_k_cu_fab0c2ff_63656ignoreE - _ZN39_INTERNAL_6e43e952_4_k_cu_fab0c2ff_63654cuda3std3__45__cpo5beginE)
_ZN39_INTERNAL_6e43e952_4_k_cu_fab0c2ff_63654cuda3std3__45__cpo5beginE:
	.zero		1
	.type		_ZN39_INTERNAL_6e43e952_4_k_cu_fab0c2ff_63654cuda3std3__441_GLOBAL__N__6e43e952_4_k_cu_fab0c2ff_63656ignoreE,@object
	.size		_ZN39_INTERNAL_6e43e952_4_k_cu_fab0c2ff_63654cuda3std3__441_GLOBAL__N__6e43e952_4_k_cu_fab0c2ff_63656ignoreE,(_ZN39_INTERNAL_6e43e952_4_k_cu_fab0c2ff_63654cute7productE - _ZN39_INTERNAL_6e43e952_4_k_cu_fab0c2ff_63654cuda3std3__441_GLOBAL__N__6e43e952_4_k_cu_fab0c2ff_63656ignoreE)
_ZN39_INTERNAL_6e43e952_4_k_cu_fab0c2ff_63654cuda3std3__441_GLOBAL__N__6e43e952_4_k_cu_fab0c2ff_63656ignoreE:
	.zero		1
	.type		_ZN39_INTERNAL_6e43e952_4_k_cu_fab0c2ff_63654cute7productE,@object
	.size		_ZN39_INTERNAL_6e43e952_4_k_cu_fab0c2ff_63654cute7productE,(_ZN39_INTERNAL_6e43e952_4_k_cu_fab0c2ff_63654cuda3std3__45__cpo3endE - _ZN39_INTERNAL_6e43e952_4_k_cu_fab0c2ff_63654cute7productE)
_ZN39_INTERNAL_6e43e952_4_k_cu_fab0c2ff_63654cute7productE:
	.zero		1
	.type		_ZN39_INTERNAL_6e43e952_4_k_cu_fab0c2ff_63654cuda3std3__45__cpo3endE,@object
	.size		_ZN39_INTERNAL_6e43e952_4_k_cu_fab0c2ff_63654cuda3std3__45__cpo3endE,(_ZN39_INTERNAL_6e43e952_4_k_cu_fab0c2ff_63654cuda3std3__419piecewise_constructE - _ZN39_INTERNAL_6e43e952_4_k_cu_fab0c2ff_63654cuda3std3__45__cpo3endE)
_ZN39_INTERNAL_6e43e952_4_k_cu_fab0c2ff_63654cuda3std3__45__cpo3endE:
	.zero		1
	.type		_ZN39_INTERNAL_6e43e952_4_k_cu_fab0c2ff_63654cuda3std3__419piecewise_constructE,@object
	.size		_ZN39_INTERNAL_6e43e952_4_k_cu_fab0c2ff_63654cuda3std3__419piecewise_constructE,(_ZN39_INTERNAL_6e43e952_4_k_cu_fab0c2ff_63654cuda3std3__45__cpo4cendE - _ZN39_INTERNAL_6e43e952_4_k_cu_fab0c2ff_63654cuda3std3__419piecewise_constructE)
_ZN39_INTERNAL_6e43e952_4_k_cu_fab0c2ff_63654cuda3std3__419piecewise_constructE:
	.zero		1
	.type		_ZN39_INTERNAL_6e43e952_4_k_cu_fab0c2ff_63654cuda3std3__45__cpo4cendE,@object
	.size		_ZN39_INTERNAL_6e43e952_4_k_cu_fab0c2ff_63654cuda3std3__45__cpo4cendE,(_ZN39_INTERNAL_6e43e952_4_k_cu_fab0c2ff_63654cuda3std6ranges3__45__cpo4swapE - _ZN39_INTERNAL_6e43e952_4_k_cu_fab0c2ff_63654cuda3std3__45__cpo4cendE)
_ZN39_INTERNAL_6e43e952_4_k_cu_fab0c2ff_63654cuda3std3__45__cpo4cendE:
	.zero		1
	.type		_ZN39_INTERNAL_6e43e952_4_k_cu_fab0c2ff_63654cuda3std6ranges3__45__cpo4swapE,@object
	.size		_ZN39_INTERNAL_6e43e952_4_k_cu_fab0c2ff_63654cuda3std6ranges3__45__cpo4swapE,(.L_8 - _ZN39_INTERNAL_6e43e952_4_k_cu_fab0c2ff_63654cuda3std6ranges3__45__cpo4swapE)
_ZN39_INTERNAL_6e43e952_4_k_cu_fab0c2ff_63654cuda3std6ranges3__45__cpo4swapE:
	.zero		1
.L_8:


//--------------------- .nv.constant0._ZN7cutlass13device_kernelINS_4gemm6kernel13GemmUniversalIN4cute5tupleIJiiiiEEENS1_10collective13CollectiveMmaINS1_34MainloopSm90TmaGmmaWarpSpecializedILi5ENS5_IJNS4_1CILi1EEESB_SB_EEENS1_35KernelTmaWarpSpecializedCooperativeEEENS5_IJNSA_ILi128EEENSA_ILi256EEESF_EEENS_10tfloat32_tENS5_IJlSB_lEEESI_SJ_NS4_8TiledMMAINS4_8MMA_AtomIJNS4_4SM904GMMA30MMA_64x256x8_F32TF32TF32_SS_TNILNSN_7ScaleInE1ELSP_1EEEEEENS4_6LayoutINS5_IJNSA_ILi2EEESB_SB_EEENS5_IJSB_NSA_ILi0EEESV_EEEEENS5_IJNS4_10UnderscoreESY_SY_EEEEENS4_13SM90_TMA_LOADENS4_14ComposedLayoutINS4_7SwizzleILi3ELi4ELi3EEENS4_18smem_ptr_flag_bitsILi32EEENSS_INS5_IJNSA_ILi8EEENSA_ILi32EEEEEENS5_IJS18_SB_EEEEEEEvNS4_8identityES11_S1C_vS1D_EENS_8epilogue10collective6detail29Sm90TmaWarpSpecializedAdapterINS1G_15DefaultEpilogueISI_SJ_SJ_NS1F_6thread17LinearCombinationISI_Li1EffLNS1K_9ScaleType4KindE0ELNS_15FloatRoundStyleE2ESI_EENS1_15EpilogueDefaultEEEEEvvEEEEvNT_6ParamsE --------------------------
	.section	.nv.constant0._ZN7cutlass13device_kernelINS_4gemm6kernel13GemmUniversalIN4cute5tupleIJiiiiEEENS1_10collective13CollectiveMmaINS1_34MainloopSm90TmaGmmaWarpSpecializedILi5ENS5_IJNS4_1CILi1EEESB_SB_EEENS1_35KernelTmaWarpSpecializedCooperativeEEENS5_IJNSA_ILi128EEENSA_ILi256EEESF_EEENS_10tfloat32_tENS5_IJlSB_lEEESI_SJ_NS4_8TiledMMAINS4_8MMA_AtomIJNS4_4SM904GMMA30MMA_64x256x8_F32TF32TF32_SS_TNILNSN_7ScaleInE1ELSP_1EEEEEENS4_6LayoutINS5_IJNSA_ILi2EEESB_SB_EEENS5_IJSB_NSA_ILi0EEESV_EEEEENS5_IJNS4_10UnderscoreESY_SY_EEEEENS4_13SM90_TMA_LOADENS4_14ComposedLayoutINS4_7SwizzleILi3ELi4ELi3EEENS4_18smem_ptr_flag_bitsILi32EEENSS_INS5_IJNSA_ILi8EEENSA_ILi32EEEEEENS5_IJS18_SB_EEEEEEEvNS4_8identityES11_S1C_vS1D_EENS_8epilogue10collective6detail29Sm90TmaWarpSpecializedAdapterINS1G_15DefaultEpilogueISI_SJ_SJ_NS1F_6thread17LinearCombinationISI_Li1EffLNS1K_9ScaleType4KindE0ELNS_15FloatRoundStyleE2ESI_EENS1_15EpilogueDefaultEEEEEvvEEEEvNT_6ParamsE,"a",@progbits
	.sectionflags	@""
	.align	4
.nv.constant0._ZN7cutlass13device_kernelINS_4gemm6kernel13GemmUniversalIN4cute5tupleIJiiiiEEENS1_10collective13CollectiveMmaINS1_34MainloopSm90TmaGmmaWarpSpecializedILi5ENS5_IJNS4_1CILi1EEESB_SB_EEENS1_35KernelTmaWarpSpecializedCooperativeEEENS5_IJNSA_ILi128EEENSA_ILi256EEESF_EEENS_10tfloat32_tENS5_IJlSB_lEEESI_SJ_NS4_8TiledMMAINS4_8MMA_AtomIJNS4_4SM904GMMA30MMA_64x256x8_F32TF32TF32_SS_TNILNSN_7ScaleInE1ELSP_1EEEEEENS4_6LayoutINS5_IJNSA_ILi2EEESB_SB_EEENS5_IJSB_NSA_ILi0EEESV_EEEEENS5_IJNS4_10UnderscoreESY_SY_EEEEENS4_13SM90_TMA_LOADENS4_14ComposedLayoutINS4_7SwizzleILi3ELi4ELi3EEENS4_18smem_ptr_flag_bitsILi32EEENSS_INS5_IJNSA_ILi8EEENSA_ILi32EEEEEENS5_IJS18_SB_EEEEEEEvNS4_8identityES11_S1C_vS1D_EENS_8epilogue10collective6detail29Sm90TmaWarpSpecializedAdapterINS1G_15DefaultEpilogueISI_SJ_SJ_NS1F_6thread17LinearCombinationISI_Li1EffLNS1K_9ScaleType4KindE0ELNS_15FloatRoundStyleE2ESI_EENS1_15EpilogueDefaultEEEEEvvEEEEvNT_6ParamsE:
	.zero		1664


//--------------------- SYMBOLS --------------------------

	.type		.nv.reservedSmem.offset0,@object
	.size		.nv.reservedSmem.offset0,0x4
	.type		__assertfail,@function
